def matmul_kernel(
    a_ptr,
    b_ptr,
    c_ptr,
    M,
    N,
    K,
    stride_am,
    stride_ak,
    stride_bk,
    stride_bn,
    stride_cm,
    stride_cn,
    BLOCK_M: tl.constexpr,
    BLOCK_N: tl.constexpr,
    BLOCK_K: tl.constexpr,
    GROUP_M: tl.constexpr,
):
    pid = tl.program_id(axis=0)
    num_pid_m = tl.cdiv(M, BLOCK_M)
    num_pid_n = tl.cdiv(N, BLOCK_N)
    num_pid_in_group = GROUP_M * num_pid_n
    group_id = pid // num_pid_in_group
    first_pid_m = group_id * GROUP_M
    group_size_m = min(num_pid_m - first_pid_m, GROUP_M)
    pid_m = first_pid_m + ((pid % num_pid_in_group) % group_size_m)
    pid_n = (pid % num_pid_in_group) // group_size_m

    offs_am = (pid_m * BLOCK_M + tl.arange(0, BLOCK_M)) % M
    offs_bn = (pid_n * BLOCK_N + tl.arange(0, BLOCK_N)) % N
    offs_k = tl.arange(0, BLOCK_K)
    a_ptrs = a_ptr + offs_am[:, None] * stride_am + offs_k[None, :] * stride_ak
    b_ptrs = b_ptr + offs_k[:, None] * stride_bk + offs_bn[None, :] * stride_bn

    acc = tl.zeros((BLOCK_M, BLOCK_N), dtype=tl.float32)
    for kk in range(0, tl.cdiv(K, BLOCK_K)):
        a = tl.load(a_ptrs, mask=offs_k[None, :] < K - kk * BLOCK_K, other=0.0)
        b = tl.load(b_ptrs, mask=offs_k[:, None] < K - kk * BLOCK_K, other=0.0)
        acc = tl.dot(a, b, acc)
        a_ptrs += BLOCK_K * stride_ak
        b_ptrs += BLOCK_K * stride_bk

    c = acc.to(c_ptr.dtype.element_ty)
    offs_cm = pid_m * BLOCK_M + tl.arange(0, BLOCK_M)
    offs_cn = pid_n * BLOCK_N + tl.arange(0, BLOCK_N)
    c_ptrs = c_ptr + offs_cm[:, None] * stride_cm + offs_cn[None, :] * stride_cn
    mask = (offs_cm[:, None] < M) & (offs_cn[None, :] < N)
    tl.store(c_ptrs, c, mask=mask)

# config = {"BLOCK_K": 32, "BLOCK_M": 256, "BLOCK_N": 32, "GROUP_M": 8, "arch": "sm_80", "dtype": "bf16", "num_ctas": 1, "num_stages": 2, "num_warps": 8}
# arch = sm_80


// ===== COMPILED SASS (sm_80) =====

	.target	sm_80

	.elftype	@"ET_EXEC"


//--------------------- .note.nv.tkinfo           --------------------------
	.section	.note.nv.tkinfo,"",@"SHT_NOTE"
	.sectionflags	@"SHF_NOTE_NV_TKINFO"
	.tkinfo
        /*0018*/ 	.word	0x00000002
        /*0030*/ 	.string	""
        /*0030*/ 	.string	"ptxas"
        /*0030*/ 	.string	"Cuda compilation tools, release 13.0, V13.0.88"
        /*0030*/ 	.string	"Build cuda_13.0.r13.0/compiler.36424714_0"
        /*0030*/ 	.string	"-v  -suppress-debug-info  -lineinfo  -arch sm_80 "



//--------------------- .note.nv.cuinfo           --------------------------
	.section	.note.nv.cuinfo,"",@"SHT_NOTE"
	.sectionflags	@"SHF_NOTE_NV_CUINFO"
        /*0018*/ 	.short	0x0002
        /*001a*/ 	.short	0x0050
        /*001c*/ 	.short	0x0082
	.zero		2


//--------------------- .nv.info                  --------------------------
	.section	.nv.info,"",@"SHT_CUDA_INFO"
	.align	4


	//----- nvinfo : EIATTR_REGCOUNT
	.align		4
        /*0000*/ 	.byte	0x04, 0x2f
        /*0002*/ 	.short	(.L_1 - .L_0)
	.align		4
.L_0:
        /*0004*/ 	.word	index@(matmul_kernel)
        /*0008*/ 	.word	0x00000074


	//----- nvinfo : EIATTR_FRAME_SIZE
	.align		4
.L_1:
        /*000c*/ 	.byte	0x04, 0x11
        /*000e*/ 	.short	(.L_3 - .L_2)
	.align		4
.L_2:
        /*0010*/ 	.word	index@(matmul_kernel)
        /*0014*/ 	.word	0x00000000


	//----- nvinfo : EIATTR_MIN_STACK_SIZE
	.align		4
.L_3:
        /*0018*/ 	.byte	0x04, 0x12
        /*001a*/ 	.short	(.L_5 - .L_4)
	.align		4
.L_4:
        /*001c*/ 	.word	index@(matmul_kernel)
        /*0020*/ 	.word	0x00000000
.L_5:


//--------------------- .nv.info.matmul_kernel    --------------------------
	.section	.nv.info.matmul_kernel,"",@"SHT_CUDA_INFO"
	.sectionflags	@""
	.align	4


	//----- nvinfo : EIATTR_CUDA_API_VERSION
	.align		4
        /*0000*/ 	.byte	0x04, 0x37
        /*0002*/ 	.short	(.L_7 - .L_6)
.L_6:
        /*0004*/ 	.word	0x00000082


	//----- nvinfo : EIATTR_SW2861232_WAR
	.align		4
.L_7:
        /*0008*/ 	.byte	0x01, 0x35
	.zero		2


	//----- nvinfo : EIATTR_PARAM_CBANK
	.align		4
        /*000c*/ 	.byte	0x04, 0x0a
        /*000e*/ 	.short	(.L_9 - .L_8)
	.align		4
.L_8:
        /*0010*/ 	.word	index@(.nv.constant0.matmul_kernel)
        /*0014*/ 	.short	0x0160
        /*0016*/ 	.short	0x0050


	//----- nvinfo : EIATTR_CBANK_PARAM_SIZE
	.align		4
.L_9:
        /*0018*/ 	.byte	0x03, 0x19
        /*001a*/ 	.short	0x0050


	//----- nvinfo : EIATTR_KPARAM_INFO
	.align		4
        /*001c*/ 	.byte	0x04, 0x17
        /*001e*/ 	.short	(.L_11 - .L_10)
.L_10:
        /*0020*/ 	.word	0x00000000
        /*0024*/ 	.short	0x000d
        /*0026*/ 	.short	0x0048
        /*0028*/ 	.byte	0x00, 0xf4, 0x21, 0x00


	//----- nvinfo : EIATTR_KPARAM_INFO
	.align		4
.L_11:
        /*002c*/ 	.byte	0x04, 0x17
        /*002e*/ 	.short	(.L_13 - .L_12)
.L_12:
        /*0030*/ 	.word	0x00000000
        /*0034*/ 	.short	0x000c
        /*0036*/ 	.short	0x0040
        /*0038*/ 	.byte	0x00, 0xf4, 0x21, 0x00


	//----- nvinfo : EIATTR_KPARAM_INFO
	.align		4
.L_13:
        /*003c*/ 	.byte	0x04, 0x17
        /*003e*/ 	.short	(.L_15 - .L_14)
.L_14:
        /*0040*/ 	.word	0x00000000
        /*0044*/ 	.short	0x000b
        /*0046*/ 	.short	0x0038
        /*0048*/ 	.byte	0x00, 0xf0, 0x11, 0x00


	//----- nvinfo : EIATTR_KPARAM_INFO
	.align		4
.L_15:
        /*004c*/ 	.byte	0x04, 0x17
        /*004e*/ 	.short	(.L_17 - .L_16)
.L_16:
        /*0050*/ 	.word	0x00000000
        /*0054*/ 	.short	0x000a
        /*0056*/ 	.short	0x0034
        /*0058*/ 	.byte	0x00, 0xf0, 0x11, 0x00


	//----- nvinfo : EIATTR_KPARAM_INFO
	.align		4
.L_17:
        /*005c*/ 	.byte	0x04, 0x17
        /*005e*/ 	.short	(.L_19 - .L_18)
.L_18:
        /*0060*/ 	.word	0x00000000
        /*0064*/ 	.short	0x0009
        /*0066*/ 	.short	0x0030
        /*0068*/ 	.byte	0x00, 0xf0, 0x11, 0x00


	//----- nvinfo : EIATTR_KPARAM_INFO
	.align		4
.L_19:
        /*006c*/ 	.byte	0x04, 0x17
        /*006e*/ 	.short	(.L_21 - .L_20)
.L_20:
        /*0070*/ 	.word	0x00000000
        /*0074*/ 	.short	0x0008
        /*0076*/ 	.short	0x002c
        /*0078*/ 	.byte	0x00, 0xf0, 0x11, 0x00


	//----- nvinfo : EIATTR_KPARAM_INFO
	.align		4
.L_21:
        /*007c*/ 	.byte	0x04, 0x17
        /*007e*/ 	.short	(.L_23 - .L_22)
.L_22:
        /*0080*/ 	.word	0x00000000
        /*0084*/ 	.short	0x0007
        /*0086*/ 	.short	0x0028
        /*0088*/ 	.byte	0x00, 0xf0, 0x11, 0x00


	//----- nvinfo : EIATTR_KPARAM_INFO
	.align		4
.L_23:
        /*008c*/ 	.byte	0x04, 0x17
        /*008e*/ 	.short	(.L_25 - .L_24)
.L_24:
        /*0090*/ 	.word	0x00000000
        /*0094*/ 	.short	0x0006
        /*0096*/ 	.short	0x0024
        /*0098*/ 	.byte	0x00, 0xf0, 0x11, 0x00


	//----- nvinfo : EIATTR_KPARAM_INFO
	.align		4
.L_25:
        /*009c*/ 	.byte	0x04, 0x17
        /*009e*/ 	.short	(.L_27 - .L_26)
.L_26:
        /*00a0*/ 	.word	0x00000000
        /*00a4*/ 	.short	0x0005
        /*00a6*/ 	.short	0x0020
        /*00a8*/ 	.byte	0x00, 0xf0, 0x11, 0x00


	//----- nvinfo : EIATTR_KPARAM_INFO
	.align		4
.L_27:
        /*00ac*/ 	.byte	0x04, 0x17
        /*00ae*/ 	.short	(.L_29 - .L_28)
.L_28:
        /*00b0*/ 	.word	0x00000000
        /*00b4*/ 	.short	0x0004
        /*00b6*/ 	.short	0x001c
        /*00b8*/ 	.byte	0x00, 0xf0, 0x11, 0x00


	//----- nvinfo : EIATTR_KPARAM_INFO
	.align		4
.L_29:
        /*00bc*/ 	.byte	0x04, 0x17
        /*00be*/ 	.short	(.L_31 - .L_30)
.L_30:
        /*00c0*/ 	.word	0x00000000
        /*00c4*/ 	.short	0x0003
        /*00c6*/ 	.short	0x0018
        /*00c8*/ 	.byte	0x00, 0xf0, 0x11, 0x00


	//----- nvinfo : EIATTR_KPARAM_INFO
	.align		4
.L_31:
        /*00cc*/ 	.byte	0x04, 0x17
        /*00ce*/ 	.short	(.L_33 - .L_32)
.L_32:
        /*00d0*/ 	.word	0x00000000
        /*00d4*/ 	.short	0x0002
        /*00d6*/ 	.short	0x0010
        /*00d8*/ 	.byte	0x00, 0xf4, 0x21, 0x00


	//----- nvinfo : EIATTR_KPARAM_INFO
	.align		4
.L_33:
        /*00dc*/ 	.byte	0x04, 0x17
        /*00de*/ 	.short	(.L_35 - .L_34)
.L_34:
        /*00e0*/ 	.word	0x00000000
        /*00e4*/ 	.short	0x0001
        /*00e6*/ 	.short	0x0008
        /*00e8*/ 	.byte	0x00, 0xf4, 0x21, 0x00


	//----- nvinfo : EIATTR_KPARAM_INFO
	.align		4
.L_35:
        /*00ec*/ 	.byte	0x04, 0x17
        /*00ee*/ 	.short	(.L_37 - .L_36)
.L_36:
        /*00f0*/ 	.word	0x00000000
        /*00f4*/ 	.short	0x0000
        /*00f6*/ 	.short	0x0000
        /*00f8*/ 	.byte	0x00, 0xf4, 0x21, 0x00


	//----- nvinfo : EIATTR_MAXREG_COUNT
	.align		4
.L_37:
        /*00fc*/ 	.byte	0x03, 0x1b
        /*00fe*/ 	.short	0x00ff


	//----- nvinfo : EIATTR_NUM_BARRIERS
	.align		4
        /*0100*/ 	.byte	0x02, 0x4c
        /*0102*/ 	.byte	0x01
	.zero		1


	//----- nvinfo : EIATTR_MERCURY_ISA_VERSION
	.align		4
        /*0104*/ 	.byte	0x03, 0x5f
        /*0106*/ 	.short	0x0000


	//----- nvinfo : EIATTR_EXIT_INSTR_OFFSETS
	.align		4
        /*0108*/ 	.byte	0x04, 0x1c
        /*010a*/ 	.short	(.L_39 - .L_38)


	//   ....[0]....
.L_38:
        /*010c*/ 	.word	0x00002ec0


	//   ....[1]....
        /*0110*/ 	.word	0x00002ef0


	//----- nvinfo : EIATTR_REQNTID
	.align		4
.L_39:
        /*0114*/ 	.byte	0x04, 0x10
        /*0116*/ 	.short	(.L_41 - .L_40)
.L_40:
        /*0118*/ 	.word	0x00000100
        /*011c*/ 	.word	0x00000001
        /*0120*/ 	.word	0x00000001
.L_41:


//--------------------- .nv.callgraph             --------------------------
	.section	.nv.callgraph,"",@"SHT_CUDA_CALLGRAPH"
	.align	4
	.sectionentsize	8
	.align		4
        /*0000*/ 	.word	0x00000000
	.align		4
        /*0004*/ 	.word	0xffffffff
	.align		4
        /*0008*/ 	.word	0x00000000
	.align		4
        /*000c*/ 	.word	0xfffffffe
	.align		4
        /*0010*/ 	.word	0x00000000
	.align		4
        /*0014*/ 	.word	0xfffffffd
	.align		4
        /*0018*/ 	.word	0x00000000
	.align		4
        /*001c*/ 	.word	0xfffffffc


//--------------------- .nv.rel.action            --------------------------
	.section	.nv.rel.action,"",@"SHT_CUDA_RELOCINFO"
	.align	8
	.sectionentsize	8
        /*0000*/ 	.byte	0x73, 0x00, 0x00, 0x00, 0x00, 0x00, 0x00, 0x00, 0x00, 0x00, 0x00, 0x11, 0x25, 0x00, 0x05, 0x36


//--------------------- .nv.constant0.matmul_kernel --------------------------
	.section	.nv.constant0.matmul_kernel,"a",@progbits
	.sectionflags	@""
	.align	4
.nv.constant0.matmul_kernel:
	.zero		432


//--------------------- .text.matmul_kernel       --------------------------
	.section	.text.matmul_kernel,"ax",@progbits
	.sectioninfo	@"SHI_REGISTERS=116"
	.align	128
        .global         matmul_kernel
        .type           matmul_kernel,@function
        .size           matmul_kernel,(.L_x_3 - matmul_kernel)
        .other          matmul_kernel,@"STO_CUDA_ENTRY STV_DEFAULT"
matmul_kernel:
.text.matmul_kernel:
[----:B------:R-:W-:Y:S02]  /*0000*/  IMAD.MOV.U32 R1, RZ, RZ, c[0x0][0x28] ;  /* 0x00000a00ff017624 */ /* 0x000fe400078e00ff */
[----:B------:R-:W-:Y:S01]  /*0010*/  IMAD.MOV.U32 R0, RZ, RZ, 0x1f ;  /* 0x0000001fff007424 */ /* 0x000fe200078e00ff */
[----:B------:R-:W0:Y:S01]  /*0020*/  S2R R5, SR_CTAID.X ;  /* 0x0000000000057919 */ /* 0x000e220000002500 */
[----:B------:R-:W-:Y:S01]  /*0030*/  ULDC UR6, c[0x0][0x180] ;  /* 0x0000600000067ab9 */ /* 0x000fe20000000800 */
[----:B------:R-:W-:Y:S01]  /*0040*/  CS2R R24, SRZ ;  /* 0x0000000000187805 */ /* 0x000fe2000001ff00 */
[----:B------:R-:W-:Y:S01]  /*0050*/  UIADD3 UR6, UR6, 0x1f, URZ ;  /* 0x0000001f06067890 */ /* 0x000fe2000fffe03f */
[----:B------:R-:W-:Y:S01]  /*0060*/  IADD3 R0, R0, c[0x0][0x17c], RZ ;  /* 0x00005f0000007a10 */ /* 0x000fe20007ffe0ff */
[----:B------:R-:W-:Y:S01]  /*0070*/  ULDC.64 UR8, c[0x0][0x118] ;  /* 0x0000460000087ab9 */ /* 0x000fe20000000a00 */
[----:B------:R-:W-:Y:S01]  /*0080*/  CS2R R26, SRZ ;  /* 0x00000000001a7805 */ /* 0x000fe2000001ff00 */
[----:B------:R-:W-:Y:S01]  /*0090*/  UISETP.GE.AND UP0, UPT, UR6, 0x20, UPT ;  /* 0x000000200600788c */ /* 0x000fe2000bf06270 */
[----:B------:R-:W-:Y:S01]  /*00a0*/  SHF.R.S32.HI R3, RZ, 0x1f, R0 ;  /* 0x0000001fff037819 */ /* 0x000fe20000011400 */
[----:B------:R-:W-:Y:S01]  /*00b0*/  CS2R R12, SRZ ;  /* 0x00000000000c7805 */ /* 0x000fe2000001ff00 */
[----:B------:R-:W-:Y:S01]  /*00c0*/  CS2R R14, SRZ ;  /* 0x00000000000e7805 */ /* 0x000fe2000001ff00 */
[----:B------:R-:W-:Y:S01]  /*00d0*/  CS2R R36, SRZ ;  /* 0x0000000000247805 */ /* 0x000fe2000001ff00 */
[----:B------:R-:W-:Y:S01]  /*00e0*/  LEA.HI R3, R3, R0, RZ, 0x5 ;  /* 0x0000000003037211 */ /* 0x000fe200078f28ff */
[----:B------:R-:W-:Y:S01]  /*00f0*/  CS2R R38, SRZ ;  /* 0x0000000000267805 */ /* 0x000fe2000001ff00 */
[----:B------:R-:W-:Y:S01]  /*0100*/  CS2R R16, SRZ ;  /* 0x0000000000107805 */ /* 0x000fe2000001ff00 */
[----:B------:R-:W-:Y:S01]  /*0110*/  CS2R R18, SRZ ;  /* 0x0000000000127805 */ /* 0x000fe2000001ff00 */
[----:B------:R-:W-:-:S05]  /*0120*/  SHF.R.S32.HI R3, RZ, 0x5, R3 ;  /* 0x00000005ff037819 */ /* 0x000fca0000011403 */
[----:B------:R-:W-:Y:S01]  /*0130*/  IMAD.SHL.U32 R4, R3, 0x8, RZ ;  /* 0x0000000803047824 */ /* 0x000fe200078e00ff */
[----:B0-----:R-:W-:-:S04]  /*0140*/  IABS R8, R5 ;  /* 0x0000000500087213 */ /* 0x001fc80000000000 */
[-C--:B------:R-:W-:Y:S02]  /*0150*/  IABS R7, R4.reuse ;  /* 0x0000000400077213 */ /* 0x080fe40000000000 */
[----:B------:R-:W-:Y:S02]  /*0160*/  IABS R10, R4 ;  /* 0x00000004000a7213 */ /* 0x000fe40000000000 */
[----:B------:R-:W0:Y:S08]  /*0170*/  I2F.RP R0, R7 ;  /* 0x0000000700007306 */ /* 0x000e300000209400 */
[----:B0-----:R-:W0:Y:S02]  /*0180*/  MUFU.RCP R0, R0 ;  /* 0x0000000000007308 */ /* 0x001e240000001000 */
[----:B0-----:R-:W-:Y:S01]  /*0190*/  IADD3 R2, R0, 0xffffffe, RZ ;  /* 0x0ffffffe00027810 */ /* 0x001fe20007ffe0ff */
[----:B------:R-:W-:-:S05]  /*01a0*/  IMAD.MOV R0, RZ, RZ, -R10 ;  /* 0x000000ffff007224 */ /* 0x000fca00078e0a0a */
[----:B------:R0:W1:Y:S02]  /*01b0*/  F2I.FTZ.U32.TRUNC.NTZ R3, R2 ;  /* 0x0000000200037305 */ /* 0x000064000021f000 */
[----:B0-----:R-:W-:Y:S02]  /*01c0*/  IMAD.MOV.U32 R2, RZ, RZ, RZ ;  /* 0x000000ffff027224 */ /* 0x001fe400078e00ff */
[----:B-1----:R-:W-:-:S04]  /*01d0*/  IMAD.MOV R6, RZ, RZ, -R3 ;  /* 0x000000ffff067224 */ /* 0x002fc800078e0a03 */
[----:B------:R-:W-:Y:S02]  /*01e0*/  IMAD R9, R6, R7, RZ ;  /* 0x0000000706097224 */ /* 0x000fe400078e02ff */
[----:B------:R-:W-:Y:S02]  /*01f0*/  IMAD.MOV.U32 R6, RZ, RZ, R8 ;  /* 0x000000ffff067224 */ /* 0x000fe400078e0008 */
[----:B------:R-:W-:-:S06]  /*0200*/  IMAD.HI.U32 R3, R3, R9, R2 ;  /* 0x0000000903037227 */ /* 0x000fcc00078e0002 */
[----:B------:R-:W-:-:S04]  /*0210*/  IMAD.HI.U32 R3, R3, R6, RZ ;  /* 0x0000000603037227 */ /* 0x000fc800078e00ff */
[----:B------:R-:W-:-:S05]  /*0220*/  IMAD R0, R3, R0, R6 ;  /* 0x0000000003007224 */ /* 0x000fca00078e0206 */
[----:B------:R-:W-:-:S13]  /*0230*/  ISETP.GT.U32.AND P1, PT, R7, R0, PT ;  /* 0x000000000700720c */ /* 0x000fda0003f24070 */
[----:B------:R-:W-:Y:S01]  /*0240*/  @!P1 IMAD.IADD R0, R0, 0x1, -R7 ;  /* 0x0000000100009824 */ /* 0x000fe200078e0a07 */
[----:B------:R-:W-:Y:S02]  /*0250*/  @!P1 IADD3 R3, R3, 0x1, RZ ;  /* 0x0000000103039810 */ /* 0x000fe40007ffe0ff */
[----:B------:R-:W-:Y:S02]  /*0260*/  ISETP.NE.AND P1, PT, R4, RZ, PT ;  /* 0x000000ff0400720c */ /* 0x000fe40003f25270 */
[----:B------:R-:W-:Y:S02]  /*0270*/  ISETP.GE.U32.AND P0, PT, R0, R7, PT ;  /* 0x000000070000720c */ /* 0x000fe40003f06070 */
[----:B------:R-:W-:-:S04]  /*0280*/  LOP3.LUT R0, R5, R4, RZ, 0x3c, !PT ;  /* 0x0000000405007212 */ /* 0x000fc800078e3cff */
[----:B------:R-:W-:Y:S01]  /*0290*/  ISETP.GE.AND P2, PT, R0, RZ, PT ;  /* 0x000000ff0000720c */ /* 0x000fe20003f46270 */
[----:B------:R-:W-:-:S05]  /*02a0*/  IMAD.MOV.U32 R0, RZ, RZ, c[0x0][0x178] ;  /* 0x00005e00ff007624 */ /* 0x000fca00078e00ff */
[----:B------:R-:W-:Y:S02]  /*02b0*/  IADD3 R0, R0, 0xff, RZ ;  /* 0x000000ff00007810 */ /* 0x000fe40007ffe0ff */
[----:B------:R-:W-:-:S05]  /*02c0*/  @P0 IADD3 R3, R3, 0x1, RZ ;  /* 0x0000000103030810 */ /* 0x000fca0007ffe0ff */
[----:B------:R-:W-:Y:S01]  /*02d0*/  IMAD.MOV.U32 R2, RZ, RZ, R3 ;  /* 0x000000ffff027224 */ /* 0x000fe200078e0003 */
[----:B------:R-:W-:-:S03]  /*02e0*/  SHF.R.S32.HI R3, RZ, 0x1f, R0 ;  /* 0x0000001fff037819 */ /* 0x000fc60000011400 */
[----:B------:R-:W-:Y:S01]  /*02f0*/  @!P2 IMAD.MOV R2, RZ, RZ, -R2 ;  /* 0x000000ffff02a224 */ /* 0x000fe200078e0a02 */
[----:B------:R-:W-:Y:S02]  /*0300*/  @!P1 LOP3.LUT R2, RZ, R4, RZ, 0x33, !PT ;  /* 0x00000004ff029212 */ /* 0x000fe400078e33ff */
[----:B------:R-:W-:-:S03]  /*0310*/  LEA.HI R3, R3, R0, RZ, 0x8 ;  /* 0x0000000003037211 */ /* 0x000fc600078f40ff */
[----:B------:R-:W-:Y:S02]  /*0320*/  IMAD.SHL.U32 R6, R2, 0x8, RZ ;  /* 0x0000000802067824 */ /* 0x000fe400078e00ff */
[----:B------:R-:W-:-:S03]  /*0330*/  IMAD.MOV R2, RZ, RZ, -R2 ;  /* 0x000000ffff027224 */ /* 0x000fc600078e0a02 */
[----:B------:R-:W-:Y:S01]  /*0340*/  LEA.HI.SX32 R3, R3, -R6, 0x18 ;  /* 0x8000000603037211 */ /* 0x000fe200078fc2ff */
[----:B------:R-:W-:-:S03]  /*0350*/  IMAD R11, R4, R2, R5 ;  /* 0x00000002040b7224 */ /* 0x000fc600078e0205 */
[----:B------:R-:W-:-:S04]  /*0360*/  IMNMX R8, R3, 0x8, PT ;  /* 0x0000000803087817 */ /* 0x000fc80003800200 */
[-C--:B------:R-:W-:Y:S02]  /*0370*/  IABS R7, R8.reuse ;  /* 0x0000000800077213 */ /* 0x080fe40000000000 */
[----:B------:R-:W-:Y:S02]  /*0380*/  IABS R4, R8 ;  /* 0x0000000800047213 */ /* 0x000fe40000000000 */
[----:B------:R-:W0:Y:S08]  /*0390*/  I2F.RP R0, R7 ;  /* 0x0000000700007306 */ /* 0x000e300000209400 */
[----:B0-----:R-:W0:Y:S02]  /*03a0*/  MUFU.RCP R0, R0 ;  /* 0x0000000000007308 */ /* 0x001e240000001000 */
[----:B0-----:R-:W-:Y:S01]  /*03b0*/  IADD3 R3, R0, 0xffffffe, RZ ;  /* 0x0ffffffe00037810 */ /* 0x001fe20007ffe0ff */
[----:B------:R-:W-:-:S05]  /*03c0*/  IMAD.MOV R0, RZ, RZ, -R4 ;  /* 0x000000ffff007224 */ /* 0x000fca00078e0a04 */
[----:B------:R-:W0:Y:S02]  /*03d0*/  F2I.FTZ.U32.TRUNC.NTZ R3, R3 ;  /* 0x0000000300037305 */ /* 0x000e24000021f000 */
[----:B0-----:R-:W-:-:S04]  /*03e0*/  IMAD.MOV R9, RZ, RZ, -R3 ;  /* 0x000000ffff097224 */ /* 0x001fc800078e0a03 */
[----:B------:R-:W-:Y:S01]  /*03f0*/  IMAD.MOV.U32 R2, RZ, RZ, R9 ;  /* 0x000000ffff027224 */ /* 0x000fe200078e0009 */
[----:B------:R-:W-:-:S03]  /*0400*/  IABS R9, R11 ;  /* 0x0000000b00097213 */ /* 0x000fc60000000000 */
[----:B------:R-:W-:Y:S02]  /*0410*/  IMAD R5, R2, R7, RZ ;  /* 0x0000000702057224 */ /* 0x000fe400078e02ff */
[----:B------:R-:W-:-:S04]  /*0420*/  IMAD.MOV.U32 R2, RZ, RZ, RZ ;  /* 0x000000ffff027224 */ /* 0x000fc800078e00ff */
        /* <DEDUP_REMOVED lines=9> */
[----:B------:R-:W-:Y:S02]  /*04c0*/  ISETP.GE.AND P2, PT, R0, RZ, PT ;  /* 0x000000ff0000720c */ /* 0x000fe40003f46270 */
[----:B------:R-:W0:Y:S05]  /*04d0*/  S2R R0, SR_TID.X ;  /* 0x0000000000007919 */ /* 0x000e2a0000002100 */
[----:B------:R-:W-:Y:S02]  /*04e0*/  @P0 IADD3 R2, R2, 0x1, RZ ;  /* 0x0000000102020810 */ /* 0x000fe40007ffe0ff */
[----:B------:R-:W-:-:S04]  /*04f0*/  PLOP3.LUT P0, PT, PT, PT, UP0, 0x80, 0x0 ;  /* 0x000000000000781c */ /* 0x000fc80003f0f008 */
[----:B------:R-:W-:Y:S01]  /*0500*/  @!P2 IMAD.MOV R2, RZ, RZ, -R2 ;  /* 0x000000ffff02a224 */ /* 0x000fe200078e0a02 */
[----:B------:R-:W-:-:S05]  /*0510*/  @!P1 LOP3.LUT R2, RZ, R8, RZ, 0x33, !PT ;  /* 0x00000008ff029212 */ /* 0x000fca00078e33ff */
[----:B------:R-:W-:Y:S02]  /*0520*/  IMAD.MOV R3, RZ, RZ, -R2 ;  /* 0x000000ffff037224 */ /* 0x000fe400078e0a02 */
[----:B------:R-:W-:Y:S02]  /*0530*/  IMAD.SHL.U32 R68, R2, 0x20, RZ ;  /* 0x0000002002447824 */ /* 0x000fe400078e00ff */
[----:B------:R-:W-:Y:S01]  /*0540*/  IMAD R3, R8, R3, R11 ;  /* 0x0000000308037224 */ /* 0x000fe200078e020b */
[----:B0-----:R-:W-:-:S03]  /*0550*/  LOP3.LUT R66, R0, 0xff, RZ, 0xc0, !PT ;  /* 0x000000ff00427812 */ /* 0x001fc600078ec0ff */
[----:B------:R-:W-:Y:S01]  /*0560*/  IMAD.IADD R3, R6, 0x1, R3 ;  /* 0x0000000106037824 */ /* 0x000fe200078e0203 */
[----:B------:R-:W-:-:S03]  /*0570*/  LOP3.LUT R67, R0, 0xe0, RZ, 0xc0, !PT ;  /* 0x000000e000437812 */ /* 0x000fc600078ec0ff */
[----:B------:R-:W-:Y:S01]  /*0580*/  IMAD R69, R3, 0x100, R66 ;  /* 0x0000010003457824 */ /* 0x000fe200078e0242 */
[----:B------:R-:W-:Y:S05]  /*0590*/  @!P0 BRA `(.L_x_0) ;  /* 0x00001a9000008947 */ /* 0x000fea0003800000 */
[----:B------:R-:W-:Y:S01]  /*05a0*/  IABS R13, c[0x0][0x17c] ;  /* 0x00005f00000d7a13 */ /* 0x000fe20000000000 */
[C---:B------:R-:W-:Y:S01]  /*05b0*/  IMAD.SHL.U32 R70, R0.reuse, 0x2, RZ ;  /* 0x0000000200467824 */ /* 0x040fe200078e00ff */
[----:B------:R-:W-:Y:S01]  /*05c0*/  IABS R12, c[0x0][0x178] ;  /* 0x00005e00000c7a13 */ /* 0x000fe20000000000 */
[----:B------:R-:W-:Y:S01]  /*05d0*/  ULDC.64 UR4, c[0x0][0x188] ;  /* 0x0000620000047ab9 */ /* 0x000fe20000000a00 */
[----:B------:R-:W0:Y:S01]  /*05e0*/  I2F.RP R6, R13 ;  /* 0x0000000d00067306 */ /* 0x000e220000209400 */
[----:B------:R-:W-:Y:S01]  /*05f0*/  LEA.HI R10, R67, R68, RZ, 0x1b ;  /* 0x00000044430a7211 */ /* 0x000fe200078fd8ff */
[----:B------:R-:W-:Y:S01]  /*0600*/  USHF.L.U32 UR7, UR5, 0x5, URZ ;  /* 0x0000000505077899 */ /* 0x000fe2000800063f */
[----:B------:R-:W-:Y:S01]  /*0610*/  LOP3.LUT R72, R0, 0x1f, RZ, 0xc0, !PT ;  /* 0x0000001f00487812 */ /* 0x000fe200078ec0ff */
[----:B------:R-:W-:Y:S01]  /*0620*/  USHF.L.U32 UR39, UR4, 0x5, URZ ;  /* 0x0000000504277899 */ /* 0x000fe2000800063f */
[----:B------:R-:W-:Y:S01]  /*0630*/  ISETP.GE.AND P1, PT, R10, RZ, PT ;  /* 0x000000ff0a00720c */ /* 0x000fe20003f26270 */
[----:B------:R-:W-:Y:S01]  /*0640*/  UIMAD UR10, UR4, 0x1f, URZ ;  /* 0x0000001f040a78a4 */ /* 0x000fe2000f8e023f */
[----:B------:R-:W-:Y:S01]  /*0650*/  IMAD.SHL.U32 R73, R66, 0x2, RZ ;  /* 0x0000000242497824 */ /* 0x000fe200078e00ff */
[----:B------:R-:W1:Y:S01]  /*0660*/  I2F.RP R7, R12 ;  /* 0x0000000c00077306 */ /* 0x000e620000209400 */
[----:B------:R-:W-:Y:S01]  /*0670*/  IMAD R65, R72, c[0x0][0x18c], RZ ;  /* 0x0000630048417a24 */ /* 0x000fe200078e02ff */
[----:B------:R-:W-:Y:S01]  /*0680*/  UIMAD UR11, UR4, 0x1e, URZ ;  /* 0x0000001e040b78a4 */ /* 0x000fe2000f8e023f */
[----:B------:R-:W-:Y:S01]  /*0690*/  SHF.R.U32.HI R74, RZ, 0x2, R0 ;  /* 0x00000002ff4a7819 */ /* 0x000fe20000011600 */
[----:B------:R-:W-:Y:S01]  /*06a0*/  UIMAD UR12, UR4, 0x1d, URZ ;  /* 0x0000001d040c78a4 */ /* 0x000fe2000f8e023f */
[----:B------:R-:W-:Y:S01]  /*06b0*/  IMAD.MOV.U32 R75, RZ, RZ, c[0x0][0x180] ;  /* 0x00006000ff4b7624 */ /* 0x000fe200078e00ff */
[----:B------:R-:W-:Y:S01]  /*06c0*/  UIMAD UR13, UR4, 0x1c, URZ ;  /* 0x0000001c040d78a4 */ /* 0x000fe2000f8e023f */
[----:B------:R-:W-:Y:S01]  /*06d0*/  CS2R R20, SRZ ;  /* 0x0000000000147805 */ /* 0x000fe2000001ff00 */
[----:B0-----:R-:W0:Y:S01]  /*06e0*/  MUFU.RCP R6, R6 ;  /* 0x0000000600067308 */ /* 0x001e220000001000 */
[----:B------:R-:W-:Y:S01]  /*06f0*/  UIMAD UR14, UR4, 0x1b, URZ ;  /* 0x0000001b040e78a4 */ /* 0x000fe2000f8e023f */
[----:B------:R-:W-:Y:S01]  /*0700*/  CS2R R22, SRZ ;  /* 0x0000000000167805 */ /* 0x000fe2000001ff00 */
[----:B------:R-:W-:Y:S01]  /*0710*/  UIMAD UR15, UR4, 0x1a, URZ ;  /* 0x0000001a040f78a4 */ /* 0x000fe2000f8e023f */
[----:B------:R-:W-:Y:S01]  /*0720*/  CS2R R24, SRZ ;  /* 0x0000000000187805 */ /* 0x000fe2000001ff00 */
[----:B------:R-:W-:Y:S01]  /*0730*/  UIMAD UR16, UR4, 0x19, URZ ;  /* 0x00000019041078a4 */ /* 0x000fe2000f8e023f */
[----:B------:R-:W-:Y:S01]  /*0740*/  CS2R R26, SRZ ;  /* 0x00000000001a7805 */ /* 0x000fe2000001ff00 */
[----:B------:R-:W-:Y:S01]  /*0750*/  UIMAD UR17, UR4, 0x18, URZ ;  /* 0x00000018041178a4 */ /* 0x000fe2000f8e023f */
[----:B-1----:R-:W1:Y:S01]  /*0760*/  MUFU.RCP R7, R7 ;  /* 0x0000000700077308 */ /* 0x002e620000001000 */
[----:B------:R-:W-:Y:S01]  /*0770*/  UIMAD UR18, UR4, 0x17, URZ ;  /* 0x00000017041278a4 */ /* 0x000fe2000f8e023f */
[----:B------:R-:W-:Y:S01]  /*0780*/  CS2R R28, SRZ ;  /* 0x00000000001c7805 */ /* 0x000fe2000001ff00 */
[----:B------:R-:W-:Y:S01]  /*0790*/  UIMAD UR19, UR4, 0x16, URZ ;  /* 0x00000016041378a4 */ /* 0x000fe2000f8e023f */
[----:B------:R-:W-:Y:S01]  /*07a0*/  CS2R R30, SRZ ;  /* 0x00000000001e7805 */ /* 0x000fe2000001ff00 */
[----:B------:R-:W-:Y:S01]  /*07b0*/  UIMAD UR20, UR4, 0x15, URZ ;  /* 0x00000015041478a4 */ /* 0x000fe2000f8e023f */
[----:B------:R-:W-:Y:S01]  /*07c0*/  CS2R R56, SRZ ;  /* 0x0000000000387805 */ /* 0x000fe2000001ff00 */
[----:B------:R-:W-:Y:S01]  /*07d0*/  UIMAD UR21, UR4, 0x14, URZ ;  /* 0x00000014041578a4 */ /* 0x000fe2000f8e023f */
[----:B0-----:R-:W-:Y:S01]  /*07e0*/  IADD3 R2, R6, 0xffffffe, RZ ;  /* 0x0ffffffe06027810 */ /* 0x001fe20007ffe0ff */
[----:B------:R-:W-:Y:S01]  /*07f0*/  UIMAD UR22, UR4, 0x13, URZ ;  /* 0x00000013041678a4 */ /* 0x000fe2000f8e023f */
[----:B------:R-:W-:Y:S01]  /*0800*/  IADD3 R6, R10, 0x10, RZ ;  /* 0x000000100a067810 */ /* 0x000fe20007ffe0ff */
[----:B------:R-:W-:Y:S01]  /*0810*/  UIMAD UR23, UR4, 0x12, URZ ;  /* 0x00000012041778a4 */ /* 0x000fe2000f8e023f */
[----:B------:R0:W2:Y:S01]  /*0820*/  F2I.FTZ.U32.TRUNC.NTZ R3, R2 ;  /* 0x0000000200037305 */ /* 0x0000a2000021f000 */
[----:B------:R-:W-:Y:S01]  /*0830*/  UIMAD UR24, UR4, 0x11, URZ ;  /* 0x00000011041878a4 */ /* 0x000fe2000f8e023f */
[----:B------:R-:W-:Y:S01]  /*0840*/  ISETP.GE.AND P3, PT, R6, RZ, PT ;  /* 0x000000ff0600720c */ /* 0x000fe20003f66270 */
[----:B------:R-:W-:Y:S01]  /*0850*/  USHF.L.U32 UR25, UR4, 0x4, URZ ;  /* 0x0000000404197899 */ /* 0x000fe2000800063f */
[----:B-1----:R-:W-:Y:S01]  /*0860*/  IADD3 R5, R7, 0xffffffe, RZ ;  /* 0x0ffffffe07057810 */ /* 0x002fe20007ffe0ff */
[----:B------:R-:W-:Y:S01]  /*0870*/  UIMAD UR26, UR4, 0xf, URZ ;  /* 0x0000000f041a78a4 */ /* 0x000fe2000f8e023f */
[----:B------:R-:W-:Y:S01]  /*0880*/  IABS R6, R6 ;  /* 0x0000000600067213 */ /* 0x000fe20000000000 */
[----:B------:R-:W-:Y:S01]  /*0890*/  UIMAD UR27, UR4, 0xe, URZ ;  /* 0x0000000e041b78a4 */ /* 0x000fe2000f8e023f */
[----:B------:R-:W-:Y:S01]  /*08a0*/  CS2R R58, SRZ ;  /* 0x00000000003a7805 */ /* 0x000fe2000001ff00 */
[----:B0-----:R-:W-:Y:S01]  /*08b0*/  IMAD.MOV.U32 R2, RZ, RZ, RZ ;  /* 0x000000ffff027224 */ /* 0x001fe200078e00ff */
[----:B------:R-:W0:Y:S01]  /*08c0*/  F2I.FTZ.U32.TRUNC.NTZ R5, R5 ;  /* 0x0000000500057305 */ /* 0x000e22000021f000 */
[----:B------:R-:W-:Y:S01]  /*08d0*/  UIMAD UR28, UR4, 0xd, URZ ;  /* 0x0000000d041c78a4 */ /* 0x000fe2000f8e023f */
[----:B------:R-:W-:Y:S01]  /*08e0*/  CS2R R32, SRZ ;  /* 0x0000000000207805 */ /* 0x000fe2000001ff00 */
[----:B------:R-:W-:Y:S01]  /*08f0*/  UIMAD UR29, UR4, 0xc, URZ ;  /* 0x0000000c041d78a4 */ /* 0x000fe2000f8e023f */
[----:B------:R-:W-:Y:S01]  /*0900*/  CS2R R34, SRZ ;  /* 0x0000000000227805 */ /* 0x000fe2000001ff00 */
[----:B------:R-:W-:Y:S01]  /*0910*/  UIMAD UR30, UR4, 0xb, URZ ;  /* 0x0000000b041e78a4 */ /* 0x000fe2000f8e023f */
[--C-:B--2---:R-:W-:Y:S01]  /*0920*/  IMAD.MOV R4, RZ, RZ, -R3.reuse ;  /* 0x000000ffff047224 */ /* 0x104fe200078e0a03 */
[----:B------:R-:W-:Y:S01]  /*0930*/  UIMAD UR31, UR4, 0xa, URZ ;  /* 0x0000000a041f78a4 */ /* 0x000fe2000f8e023f */
[----:B------:R-:W-:Y:S01]  /*0940*/  CS2R R36, SRZ ;  /* 0x0000000000247805 */ /* 0x000fe2000001ff00 */
[----:B------:R-:W-:Y:S01]  /*0950*/  UIMAD UR32, UR4, 0x9, URZ ;  /* 0x00000009042078a4 */ /* 0x000fe2000f8e023f */
[----:B------:R-:W-:Y:S01]  /*0960*/  IMAD R9, R4, R13, RZ ;  /* 0x0000000d04097224 */ /* 0x000fe200078e02ff */
[----:B------:R-:W-:Y:S01]  /*0970*/  IADD3 R4, R10, 0x18, RZ ;  /* 0x000000180a047810 */ /* 0x000fe20007ffe0ff */
[----:B------:R-:W-:Y:S01]  /*0980*/  USHF.L.U32 UR33, UR4, 0x3, URZ ;  /* 0x0000000304217899 */ /* 0x000fe2000800063f */
[----:B------:R-:W-:Y:S01]  /*0990*/  CS2R R38, SRZ ;  /* 0x0000000000267805 */ /* 0x000fe2000001ff00 */
[----:B------:R-:W-:Y:S01]  /*09a0*/  IMAD.HI.U32 R3, R3, R9, R2 ;  /* 0x0000000903037227 */ /* 0x000fe200078e0002 */
[----:B------:R-:W-:Y:S01]  /*09b0*/  IABS R8, R4 ;  /* 0x0000000400087213 */ /* 0x000fe20000000000 */
[----:B------:R-:W-:Y:S01]  /*09c0*/  UIMAD UR34, UR4, 0x7, URZ ;  /* 0x00000007042278a4 */ /* 0x000fe2000f8e023f */
[----:B------:R-:W-:Y:S01]  /*09d0*/  ISETP.GE.AND P0, PT, R4, RZ, PT ;  /* 0x000000ff0400720c */ /* 0x000fe20003f06270 */
[--C-:B0-----:R-:W-:Y:S01]  /*09e0*/  IMAD.MOV R7, RZ, RZ, -R5.reuse ;  /* 0x000000ffff077224 */ /* 0x101fe200078e0a05 */
[----:B------:R-:W-:Y:S01]  /*09f0*/  IABS R9, R69 ;  /* 0x0000004500097213 */ /* 0x000fe20000000000 */
[----:B------:R-:W-:Y:S01]  /*0a00*/  IMAD.HI.U32 R2, R3, R8, RZ ;  /* 0x0000000803027227 */ /* 0x000fe200078e00ff */
[----:B------:R-:W-:Y:S01]  /*0a10*/  UIMAD UR35, UR4, 0x6, URZ ;  /* 0x00000006042378a4 */ /* 0x000fe2000f8e023f */
[----:B------:R-:W-:Y:S01]  /*0a20*/  CS2R R40, SRZ ;  /* 0x0000000000287805 */ /* 0x000fe2000001ff00 */
[----:B------:R-:W-:Y:S01]  /*0a30*/  UIMAD UR36, UR4, 0x5, URZ ;  /* 0x00000005042478a4 */ /* 0x000fe2000f8e023f */
[----:B------:R-:W-:Y:S01]  /*0a40*/  IMAD R7, R7, R12, RZ ;  /* 0x0000000c07077224 */ /* 0x000fe200078e02ff */
[----:B------:R-:W-:Y:S01]  /*0a50*/  USHF.L.U32 UR37, UR4, 0x2, URZ ;  /* 0x0000000204257899 */ /* 0x000fe2000800063f */
[----:B------:R-:W-:Y:S01]  /*0a60*/  IMAD.MOV.U32 R4, RZ, RZ, RZ ;  /* 0x000000ffff047224 */ /* 0x000fe200078e00ff */
[----:B------:R-:W-:Y:S01]  /*0a70*/  UIMAD UR38, UR4, 0x3, URZ ;  /* 0x00000003042678a4 */ /* 0x000fe2000f8e023f */
[----:B------:R-:W-:Y:S01]  /*0a80*/  IMAD.MOV R2, RZ, RZ, -R2 ;  /* 0x000000ffff027224 */ /* 0x000fe200078e0a02 */
[----:B------:R-:W-:Y:S01]  /*0a90*/  USHF.L.U32 UR5, UR4, 0x1, URZ ;  /* 0x0000000104057899 */ /* 0x000fe2000800063f */
[----:B------:R-:W-:Y:S01]  /*0aa0*/  IMAD.HI.U32 R7, R5, R7, R4 ;  /* 0x0000000705077227 */ /* 0x000fe200078e0004 */
[----:B------:R-:W-:Y:S01]  /*0ab0*/  IADD3 R4, R10, 0x8, RZ ;  /* 0x000000080a047810 */ /* 0x000fe20007ffe0ff */
[----:B------:R-:W-:Y:S01]  /*0ac0*/  USHF.R.S32.HI UR4, URZ, 0x1f, UR6 ;  /* 0x0000001f3f047899 */ /* 0x000fe20008011406 */
[----:B------:R-:W-:Y:S01]  /*0ad0*/  IABS R10, R10 ;  /* 0x0000000a000a7213 */ /* 0x000fe20000000000 */
[----:B------:R-:W-:Y:S01]  /*0ae0*/  IMAD R2, R13, R2, R8 ;  /* 0x000000020d027224 */ /* 0x000fe200078e0208 */
[----:B------:R-:W-:Y:S01]  /*0af0*/  IABS R8, R4 ;  /* 0x0000000400087213 */ /* 0x000fe20000000000 */
[----:B------:R-:W-:Y:S01]  /*0b00*/  IMAD.HI.U32 R7, R7, R9, RZ ;  /* 0x0000000907077227 */ /* 0x000fe200078e00ff */
[----:B------:R-:W-:Y:S01]  /*0b10*/  ISETP.GE.AND P2, PT, R4, RZ, PT ;  /* 0x000000ff0400720c */ /* 0x000fe20003f46270 */
[----:B------:R-:W-:Y:S01]  /*0b20*/  ULEA.HI UR4, UR4, UR6, URZ, 0x5 ;  /* 0x0000000604047291 */ /* 0x000fe2000f8f283f */
[----:B------:R-:W-:Y:S01]  /*0b30*/  ISETP.GT.U32.AND P4, PT, R13, R2, PT ;  /* 0x000000020d00720c */ /* 0x000fe20003f84070 */
[C---:B------:R-:W-:Y:S01]  /*0b40*/  IMAD.HI.U32 R4, R3.reuse, R6, RZ ;  /* 0x0000000603047227 */ /* 0x040fe200078e00ff */
[----:B------:R-:W-:Y:S01]  /*0b50*/  CS2R R42, SRZ ;  /* 0x00000000002a7805 */ /* 0x000fe2000001ff00 */
[----:B------:R-:W-:Y:S01]  /*0b60*/  CS2R R44, SRZ ;  /* 0x00000000002c7805 */ /* 0x000fe2000001ff00 */
[----:B------:R-:W-:Y:S01]  /*0b70*/  CS2R R46, SRZ ;  /* 0x00000000002e7805 */ /* 0x000fe2000001ff00 */
[----:B------:R-:W-:Y:S01]  /*0b80*/  IMAD.HI.U32 R5, R3, R8, RZ ;  /* 0x0000000803057227 */ /* 0x000fe200078e00ff */
[C---:B------:R-:W-:Y:S01]  /*0b90*/  LOP3.LUT R74, R73.reuse, 0x30, R74, 0x78, !PT ;  /* 0x00000030494a7812 */ /* 0x040fe200078e784a */
[----:B------:R-:W-:Y:S01]  /*0ba0*/  USHF.R.S32.HI UR4, URZ, 0x5, UR4 ;  /* 0x000000053f047899 */ /* 0x000fe20008011404 */
[C---:B------:R-:W-:Y:S01]  /*0bb0*/  LOP3.LUT R76, R73.reuse, 0x10, RZ, 0x3c, !PT ;  /* 0x00000010494c7812 */ /* 0x040fe200078e3cff */
[----:B------:R-:W-:Y:S01]  /*0bc0*/  IMAD.MOV R4, RZ, RZ, -R4 ;  /* 0x000000ffff047224 */ /* 0x000fe200078e0a04 */
[----:B------:R-:W-:Y:S01]  /*0bd0*/  LOP3.LUT R78, R73, 0x20, RZ, 0x3c, !PT ;  /* 0x00000020494e7812 */ /* 0x000fe200078e3cff */
[----:B------:R-:W-:Y:S01]  /*0be0*/  IMAD.HI.U32 R3, R3, R10, RZ ;  /* 0x0000000a03037227 */ /* 0x000fe200078e00ff */
[----:B------:R-:W-:-:S02]  /*0bf0*/  LOP3.LUT R80, R73, 0x30, RZ, 0x3c, !PT ;  /* 0x0000003049507812 */ /* 0x000fc400078e3cff */
[----:B------:R-:W-:Y:S01]  /*0c00*/  LOP3.LUT R82, R73, 0x40, RZ, 0x3c, !PT ;  /* 0x0000004049527812 */ /* 0x000fe200078e3cff */
[----:B------:R-:W-:Y:S01]  /*0c10*/  IMAD R4, R13, R4, R6 ;  /* 0x000000040d047224 */ /* 0x000fe200078e0206 */
[C---:B------:R-:W-:Y:S01]  /*0c20*/  LOP3.LUT R83, R73.reuse, 0x50, RZ, 0x3c, !PT ;  /* 0x0000005049537812 */ /* 0x040fe200078e3cff */
[----:B------:R-:W-:Y:S01]  /*0c30*/  IMAD.MOV R3, RZ, RZ, -R3 ;  /* 0x000000ffff037224 */ /* 0x000fe200078e0a03 */
[----:B------:R-:W-:Y:S01]  /*0c40*/  LOP3.LUT R84, R73, 0x60, RZ, 0x3c, !PT ;  /* 0x0000006049547812 */ /* 0x000fe200078e3cff */
[----:B------:R-:W-:Y:S01]  /*0c50*/  @!P4 IMAD.IADD R2, R2, 0x1, -R13 ;  /* 0x000000010202c824 */ /* 0x000fe200078e0a0d */
[C---:B------:R-:W-:Y:S01]  /*0c60*/  ISETP.GT.U32.AND P5, PT, R13.reuse, R4, PT ;  /* 0x000000040d00720c */ /* 0x040fe20003fa4070 */
[----:B------:R-:W-:Y:S01]  /*0c70*/  IMAD R6, R13, R3, R10 ;  /* 0x000000030d067224 */ /* 0x000fe200078e020a */
[----:B------:R-:W-:Y:S01]  /*0c80*/  LOP3.LUT R3, R0, 0x7, RZ, 0xc0, !PT ;  /* 0x0000000700037812 */ /* 0x000fe200078ec0ff */
[----:B------:R-:W-:Y:S01]  /*0c90*/  IMAD.MOV R5, RZ, RZ, -R5 ;  /* 0x000000ffff057224 */ /* 0x000fe200078e0a05 */
[----:B------:R-:W-:Y:S01]  /*0ca0*/  LOP3.LUT R85, R73, 0x70, RZ, 0x3c, !PT ;  /* 0x0000007049557812 */ /* 0x000fe200078e3cff */
[----:B------:R-:W-:Y:S01]  /*0cb0*/  IMAD.MOV R7, RZ, RZ, -R7 ;  /* 0x000000ffff077224 */ /* 0x000fe200078e0a07 */
[C---:B------:R-:W-:Y:S01]  /*0cc0*/  ISETP.GT.U32.AND P4, PT, R13.reuse, R6, PT ;  /* 0x000000060d00720c */ /* 0x040fe20003f84070 */
[----:B------:R-:W-:-:S02]  /*0cd0*/  IMAD R5, R13, R5, R8 ;  /* 0x000000050d057224 */ /* 0x000fc400078e0208 */
[----:B------:R-:W-:Y:S02]  /*0ce0*/  IMAD R7, R12, R7, R9 ;  /* 0x000000070c077224 */ /* 0x000fe400078e0209 */
[----:B------:R-:W-:Y:S01]  /*0cf0*/  IMAD.SHL.U32 R9, R0, 0x8, RZ ;  /* 0x0000000800097824 */ /* 0x000fe200078e00ff */
[----:B------:R-:W-:Y:S01]  /*0d00*/  ISETP.GT.U32.AND P6, PT, R13, R5, PT ;  /* 0x000000050d00720c */ /* 0x000fe20003fc4070 */
[--C-:B------:R-:W-:Y:S01]  /*0d10*/  @!P5 IMAD.IADD R4, R4, 0x1, -R13.reuse ;  /* 0x000000010404d824 */ /* 0x100fe200078e0a0d */
[----:B------:R-:W-:Y:S01]  /*0d20*/  ISETP.GT.U32.AND P5, PT, R12, R7, PT ;  /* 0x000000070c00720c */ /* 0x000fe20003fa4070 */
[----:B------:R-:W-:Y:S01]  /*0d30*/  IMAD.SHL.U32 R8, R0, 0x100, RZ ;  /* 0x0000010000087824 */ /* 0x000fe200078e00ff */
[----:B------:R-:W-:Y:S02]  /*0d40*/  LOP3.LUT R10, R9, 0x30, RZ, 0xc0, !PT ;  /* 0x00000030090a7812 */ /* 0x000fe400078ec0ff */
[----:B------:R-:W-:Y:S01]  /*0d50*/  LOP3.LUT R9, R70, 0x10, RZ, 0xc0, !PT ;  /* 0x0000001046097812 */ /* 0x000fe200078ec0ff */
[--C-:B------:R-:W-:Y:S01]  /*0d60*/  @!P4 IMAD.IADD R6, R6, 0x1, -R13.reuse ;  /* 0x000000010606c824 */ /* 0x100fe200078e0a0d */
[----:B------:R-:W-:Y:S01]  /*0d70*/  ISETP.GT.U32.AND P4, PT, R13, R4, PT ;  /* 0x000000040d00720c */ /* 0x000fe20003f84070 */
[----:B------:R-:W-:Y:S01]  /*0d80*/  IMAD R11, R3, 0x40, R10 ;  /* 0x00000040030b7824 */ /* 0x000fe200078e020a */
[----:B------:R-:W-:Y:S01]  /*0d90*/  LOP3.LUT R10, R9, 0xe0, R0, 0xf8, !PT ;  /* 0x000000e0090a7812 */ /* 0x000fe200078ef800 */
[----:B------:R-:W-:Y:S01]  /*0da0*/  IMAD R3, R3, 0x210, RZ ;  /* 0x0000021003037824 */ /* 0x000fe200078e02ff */
[----:B------:R-:W-:Y:S01]  /*0db0*/  LOP3.LUT R8, R8, 0x1000, RZ, 0xc0, !PT ;  /* 0x0000100008087812 */ /* 0x000fe200078ec0ff */
[----:B------:R-:W-:Y:S01]  /*0dc0*/  @!P6 IMAD.IADD R5, R5, 0x1, -R13 ;  /* 0x000000010505e824 */ /* 0x000fe200078e0a0d */
[----:B------:R-:W-:Y:S01]  /*0dd0*/  ISETP.GT.U32.AND P6, PT, R13, R2, PT ;  /* 0x000000020d00720c */ /* 0x000fe20003fc4070 */
[----:B------:R-:W-:Y:S01]  /*0de0*/  @!P5 IMAD.IADD R7, R7, 0x1, -R12 ;  /* 0x000000010707d824 */ /* 0x000fe200078e0a0c */
[----:B------:R-:W-:-:S02]  /*0df0*/  LOP3.LUT R3, R3, R10, RZ, 0x3c, !PT ;  /* 0x0000000a03037212 */ /* 0x000fc400078e3cff */
[----:B------:R-:W-:Y:S02]  /*0e00*/  ISETP.GT.U32.AND P5, PT, R13, R5, PT ;  /* 0x000000050d00720c */ /* 0x000fe40003fa4070 */
[----:B------:R-:W-:Y:S01]  /*0e10*/  LOP3.LUT R70, R11, 0x30, R70, 0x78, !PT ;  /* 0x000000300b467812 */ /* 0x000fe200078e7846 */
[----:B------:R-:W-:Y:S01]  /*0e20*/  @!P4 IMAD.IADD R4, R4, 0x1, -R13 ;  /* 0x000000010404c824 */ /* 0x000fe200078e0a0d */
[----:B------:R-:W-:Y:S01]  /*0e30*/  ISETP.GT.U32.AND P4, PT, R13, R6, PT ;  /* 0x000000060d00720c */ /* 0x000fe20003f84070 */
[----:B------:R-:W-:Y:S01]  /*0e40*/  IMAD.IADD R71, R8, 0x1, R3 ;  /* 0x0000000108477824 */ /* 0x000fe200078e0203 */
[----:B------:R-:W-:Y:S01]  /*0e50*/  LOP3.LUT R3, RZ, c[0x0][0x17c], RZ, 0x33, !PT ;  /* 0x00005f00ff037a12 */ /* 0x000fe200078e33ff */
[----:B------:R-:W-:Y:S02]  /*0e60*/  @!P3 IMAD.MOV R4, RZ, RZ, -R4 ;  /* 0x000000ffff04b224 */ /* 0x000fe400078e0a04 */
[----:B------:R-:W-:Y:S01]  /*0e70*/  @!P6 IMAD.IADD R2, R2, 0x1, -R13 ;  /* 0x000000010202e824 */ /* 0x000fe200078e0a0d */
[----:B------:R-:W-:-:S03]  /*0e80*/  ISETP.GT.U32.AND P6, PT, R12, R7, PT ;  /* 0x000000070c00720c */ /* 0x000fc60003fc4070 */
[----:B------:R-:W-:Y:S01]  /*0e90*/  @!P0 IMAD.MOV R2, RZ, RZ, -R2 ;  /* 0x000000ffff028224 */ /* 0x000fe200078e0a02 */
[----:B------:R-:W-:Y:S01]  /*0ea0*/  ISETP.NE.AND P0, PT, RZ, c[0x0][0x178], PT ;  /* 0x00005e00ff007a0c */ /* 0x000fe20003f05270 */
[--C-:B------:R-:W-:Y:S02]  /*0eb0*/  @!P5 IMAD.IADD R5, R5, 0x1, -R13.reuse ;  /* 0x000000010505d824 */ /* 0x100fe400078e0a0d */
[----:B------:R-:W-:Y:S01]  /*0ec0*/  @!P4 IMAD.IADD R6, R6, 0x1, -R13 ;  /* 0x000000010606c824 */ /* 0x000fe200078e0a0d */
[----:B------:R-:W-:Y:S01]  /*0ed0*/  ISETP.NE.AND P4, PT, RZ, c[0x0][0x17c], PT ;  /* 0x00005f00ff007a0c */ /* 0x000fe20003f85270 */
[----:B------:R-:W-:Y:S02]  /*0ee0*/  @!P2 IMAD.MOV R5, RZ, RZ, -R5 ;  /* 0x000000ffff05a224 */ /* 0x000fe400078e0a05 */
[----:B------:R-:W-:Y:S01]  /*0ef0*/  @!P1 IMAD.MOV R6, RZ, RZ, -R6 ;  /* 0x000000ffff069224 */ /* 0x000fe200078e0a06 */
[----:B------:R-:W-:Y:S01]  /*0f00*/  ISETP.GE.AND P1, PT, R69, RZ, PT ;  /* 0x000000ff4500720c */ /* 0x000fe20003f26270 */
[----:B------:R-:W-:Y:S01]  /*0f10*/  @!P6 IMAD.IADD R7, R7, 0x1, -R12 ;  /* 0x000000010707e824 */ /* 0x000fe200078e0a0c */
[----:B------:R-:W-:-:S02]  /*0f20*/  SEL R79, R3, R2, !P4 ;  /* 0x00000002034f7207 */ /* 0x000fc40006000000 */
[C---:B------:R-:W-:Y:S02]  /*0f30*/  SEL R77, R3.reuse, R4, !P4 ;  /* 0x00000004034d7207 */ /* 0x040fe40006000000 */
[----:B------:R-:W-:Y:S01]  /*0f40*/  SEL R87, R3, R5, !P4 ;  /* 0x0000000503577207 */ /* 0x000fe20006000000 */
[----:B------:R-:W-:Y:S01]  /*0f50*/  IMAD R79, R79, c[0x0][0x190], RZ ;  /* 0x000064004f4f7a24 */ /* 0x000fe200078e02ff */
[----:B------:R-:W-:Y:S01]  /*0f60*/  SEL R81, R3, R6, !P4 ;  /* 0x0000000603517207 */ /* 0x000fe20006000000 */
[----:B------:R-:W-:Y:S02]  /*0f70*/  IMAD R77, R77, c[0x0][0x190], RZ ;  /* 0x000064004d4d7a24 */ /* 0x000fe400078e02ff */
[----:B------:R-:W-:Y:S02]  /*0f80*/  IMAD R87, R87, c[0x0][0x190], RZ ;  /* 0x0000640057577a24 */ /* 0x000fe400078e02ff */
[----:B------:R-:W-:Y:S01]  /*0f90*/  @!P1 IMAD.MOV R7, RZ, RZ, -R7 ;  /* 0x000000ffff079224 */ /* 0x000fe200078e0a07 */
[----:B------:R-:W-:Y:S01]  /*0fa0*/  @!P0 LOP3.LUT R7, RZ, c[0x0][0x178], RZ, 0x33, !PT ;  /* 0x00005e00ff078a12 */ /* 0x000fe200078e33ff */
[----:B------:R-:W-:Y:S01]  /*0fb0*/  IMAD R81, R81, c[0x0][0x190], RZ ;  /* 0x0000640051517a24 */ /* 0x000fe200078e02ff */
[----:B------:R-:W-:-:S03]  /*0fc0*/  LEA R64, P0, R65, c[0x0][0x168], 0x1 ;  /* 0x00005a0041407a11 */ /* 0x000fc600078008ff */
[----:B------:R-:W-:Y:S01]  /*0fd0*/  IMAD R7, R7, c[0x0][0x184], RZ ;  /* 0x0000610007077a24 */ /* 0x000fe200078e02ff */
[----:B------:R-:W-:-:S04]  /*0fe0*/  LEA.HI.X.SX32 R65, R65, c[0x0][0x16c], 0x1, P0 ;  /* 0x00005b0041417a11 */ /* 0x000fc800000f0eff */
[----:B------:R-:W-:-:S04]  /*0ff0*/  LEA R2, P1, R7, c[0x0][0x160], 0x1 ;  /* 0x0000580007027a11 */ /* 0x000fc800078208ff */
[----:B------:R-:W-:Y:S02]  /*1000*/  LEA.HI.X.SX32 R3, R7, c[0x0][0x164], 0x1, P1 ;  /* 0x0000590007037a11 */ /* 0x000fe400008f0eff */
.L_x_1:
[C---:B------:R-:W-:Y:S01]  /*1010*/  ISETP.GT.AND P0, PT, R75.reuse, 0x1, PT ;  /* 0x000000014b00780c */ /* 0x040fe20003f04270 */
[----:B------:R-:W-:Y:S01]  /*1020*/  IMAD.MOV.U32 R11, RZ, RZ, c[0x0][0x188] ;  /* 0x00006200ff0b7624 */ /* 0x000fe200078e00ff */
[----:B------:R-:W-:Y:S01]  /*1030*/  PRMT R63, RZ, 0x7610, R63 ;  /* 0x00007610ff3f7816 */ /* 0x000fe2000000003f */
[----:B------:R-:W-:Y:S01]  /*1040*/  IMAD.U32 R5, RZ, RZ, UR37 ;  /* 0x00000025ff057e24 */ /* 0x000fe2000f8e00ff */
[----:B------:R-:W-:Y:S01]  /*1050*/  ISETP.GT.AND P3, PT, R75, 0x4, PT ;  /* 0x000000044b00780c */ /* 0x000fe20003f64270 */
[----:B------:R-:W-:Y:S01]  /*1060*/  IMAD.WIDE R10, R11, 0x2, R2 ;  /* 0x000000020b0a7825 */ /* 0x000fe200078e0202 */
[C---:B------:R-:W-:Y:S02]  /*1070*/  ISETP.GT.AND P2, PT, R75.reuse, 0x3, PT ;  /* 0x000000034b00780c */ /* 0x040fe40003f44270 */
[----:B------:R-:W-:Y:S01]  /*1080*/  PRMT R17, RZ, 0x7610, R17 ;  /* 0x00007610ff117816 */ /* 0x000fe20000000011 */
[----:B------:R-:W-:Y:S01]  /*1090*/  IMAD.U32 R7, RZ, RZ, UR38 ;  /* 0x00000026ff077e24 */ /* 0x000fe2000f8e00ff */
[----:B------:R-:W-:Y:S01]  /*10a0*/  ISETP.GT.AND P1, PT, R75, 0x2, PT ;  /* 0x000000024b00780c */ /* 0x000fe20003f24270 */
[----:B------:R-:W-:Y:S01]  /*10b0*/  IMAD.WIDE R4, R5, 0x2, R2 ;  /* 0x0000000205047825 */ /* 0x000fe200078e0202 */
[----:B------:R-:W-:Y:S01]  /*10c0*/  PRMT R19, RZ, 0x7610, R19 ;  /* 0x00007610ff137816 */ /* 0x000fe20000000013 */
[----:B------:R0:W2:Y:S01]  /*10d0*/  @P0 LDG.E.U16 R63, [R10.64] ;  /* 0x000000080a3f0981 */ /* 0x0000a2000c1e1500 */
[----:B------:R-:W-:Y:S01]  /*10e0*/  ISETP.GT.AND P0, PT, R75, 0x5, PT ;  /* 0x000000054b00780c */ /* 0x000fe20003f04270 */
[----:B------:R-:W-:Y:S01]  /*10f0*/  IMAD.U32 R49, RZ, RZ, UR36 ;  /* 0x00000024ff317e24 */ /* 0x000fe2000f8e00ff */
[----:B------:R-:W-:Y:S01]  /*1100*/  PRMT R12, RZ, 0x7610, R12 ;  /* 0x00007610ff0c7816 */ /* 0x000fe2000000000c */
[----:B------:R-:W-:Y:S01]  /*1110*/  IMAD.U32 R9, RZ, RZ, UR5 ;  /* 0x00000005ff097e24 */ /* 0x000fe2000f8e00ff */
[----:B------:R1:W3:Y:S01]  /*1120*/  @P3 LDG.E.U16 R17, [R4.64] ;  /* 0x0000000804113981 */ /* 0x0002e2000c1e1500 */
[----:B------:R-:W-:Y:S01]  /*1130*/  IMAD.WIDE R6, R7, 0x2, R2 ;  /* 0x0000000207067825 */ /* 0x000fe200078e0202 */
[----:B------:R-:W-:-:S02]  /*1140*/  ISETP.GT.AND P3, PT, R75, 0x8, PT ;  /* 0x000000084b00780c */ /* 0x000fc40003f64270 */
[----:B------:R-:W-:Y:S01]  /*1150*/  ISETP.GT.AND P4, PT, R75, 0x9, PT ;  /* 0x000000094b00780c */ /* 0x000fe20003f84270 */
[----:B------:R-:W-:Y:S01]  /*1160*/  IMAD.WIDE R48, R49, 0x2, R2 ;  /* 0x0000000231307825 */ /* 0x000fe200078e0202 */
[----:B------:R-:W-:Y:S01]  /*1170*/  PRMT R15, RZ, 0x7610, R15 ;  /* 0x00007610ff0f7816 */ /* 0x000fe2000000000f */
[----:B------:R4:W5:Y:S02]  /*1180*/  @P2 LDG.E.U16 R19, [R6.64] ;  /* 0x0000000806132981 */ /* 0x000964000c1e1500 */
[----:B------:R-:W-:Y:S01]  /*1190*/  IMAD.WIDE R8, R9, 0x2, R2 ;  /* 0x0000000209087825 */ /* 0x000fe200078e0202 */
[C---:B------:R-:W-:Y:S01]  /*11a0*/  ISETP.GT.AND P2, PT, R75.reuse, 0x7, PT ;  /* 0x000000074b00780c */ /* 0x040fe20003f44270 */
[----:B------:R0:W2:Y:S02]  /*11b0*/  @P0 LDG.E.U16 R12, [R48.64] ;  /* 0x00000008300c0981 */ /* 0x0000a4000c1e1500 */
[----:B-1----:R-:W-:Y:S01]  /*11c0*/  IMAD.U32 R5, RZ, RZ, UR32 ;  /* 0x00000020ff057e24 */ /* 0x002fe2000f8e00ff */
[----:B------:R-:W-:Y:S01]  /*11d0*/  ISETP.GT.AND P0, PT, R75, 0xa, PT ;  /* 0x0000000a4b00780c */ /* 0x000fe20003f04270 */
[----:B------:R1:W2:Y:S01]  /*11e0*/  @P1 LDG.E.U16 R15, [R8.64] ;  /* 0x00000008080f1981 */ /* 0x0002a2000c1e1500 */
[----:B----4-:R-:W-:Y:S01]  /*11f0*/  IMAD.U32 R7, RZ, RZ, UR33 ;  /* 0x00000021ff077e24 */ /* 0x010fe2000f8e00ff */
[----:B------:R-:W-:Y:S01]  /*1200*/  PRMT R18, RZ, 0x7610, R18 ;  /* 0x00007610ff127816 */ /* 0x000fe20000000012 */
[----:B------:R-:W-:Y:S01]  /*1210*/  IMAD.WIDE R4, R5, 0x2, R2 ;  /* 0x0000000205047825 */ /* 0x000fe200078e0202 */
[----:B------:R-:W-:-:S03]  /*1220*/  PRMT R61, RZ, 0x7610, R61 ;  /* 0x00007610ff3d7816 */ /* 0x000fc6000000003d */
[----:B------:R-:W-:Y:S01]  /*1230*/  IMAD.WIDE R6, R7, 0x2, R2 ;  /* 0x0000000207067825 */ /* 0x000fe200078e0202 */
[----:B------:R-:W-:Y:S02]  /*1240*/  PRMT R14, RZ, 0x7610, R14 ;  /* 0x00007610ff0e7816 */ /* 0x000fe4000000000e */
[----:B------:R4:W2:Y:S01]  /*1250*/  @P4 LDG.E.U16 R61, [R4.64] ;  /* 0x00000008043d4981 */ /* 0x0008a2000c1e1500 */
[----:B-1----:R-:W-:Y:S02]  /*1260*/  IMAD.U32 R9, RZ, RZ, UR34 ;  /* 0x00000022ff097e24 */ /* 0x002fe4000f8e00ff */
[----:B------:R-:W-:Y:S01]  /*1270*/  IMAD.U32 R93, RZ, RZ, UR31 ;  /* 0x0000001fff5d7e24 */ /* 0x000fe2000f8e00ff */
[----:B------:R1:W2:Y:S01]  /*1280*/  @P3 LDG.E.U16 R18, [R6.64] ;  /* 0x0000000806123981 */ /* 0x0002a2000c1e1500 */
[----:B------:R-:W-:Y:S01]  /*1290*/  IMAD.WIDE R8, R9, 0x2, R2 ;  /* 0x0000000209087825 */ /* 0x000fe200078e0202 */
[----:B------:R-:W-:Y:S02]  /*12a0*/  PRMT R13, RZ, 0x7610, R13 ;  /* 0x00007610ff0d7816 */ /* 0x000fe4000000000d */
[----:B------:R-:W-:Y:S01]  /*12b0*/  ISETP.GT.AND P3, PT, R75, 0xd, PT ;  /* 0x0000000d4b00780c */ /* 0x000fe20003f64270 */
[----:B----4-:R-:W-:Y:S01]  /*12c0*/  IMAD.WIDE R4, R93, 0x2, R2 ;  /* 0x000000025d047825 */ /* 0x010fe200078e0202 */
[----:B------:R4:W2:Y:S01]  /*12d0*/  @P2 LDG.E.U16 R14, [R8.64] ;  /* 0x00000008080e2981 */ /* 0x0008a2000c1e1500 */
[----:B------:R-:W-:-:S03]  /*12e0*/  PRMT R16, RZ, 0x7610, R16 ;  /* 0x00007610ff107816 */ /* 0x000fc60000000010 */
[----:B------:R0:W2:Y:S01]  /*12f0*/  @P0 LDG.E.U16 R13, [R4.64] ;  /* 0x00000008040d0981 */ /* 0x0000a2000c1e1500 */
[C---:B------:R-:W-:Y:S01]  /*1300*/  ISETP.GT.AND P0, PT, R75.reuse, 0xf, PT ;  /* 0x0000000f4b00780c */ /* 0x040fe20003f04270 */
[----:B----4-:R-:W-:Y:S01]  /*1310*/  IMAD.U32 R9, RZ, RZ, UR28 ;  /* 0x0000001cff097e24 */ /* 0x010fe2000f8e00ff */
[----:B------:R-:W-:Y:S01]  /*1320*/  ISETP.GT.AND P2, PT, R75, 0xc, PT ;  /* 0x0000000c4b00780c */ /* 0x000fe20003f44270 */
[----:B------:R-:W-:Y:S02]  /*1330*/  IMAD.U32 R93, RZ, RZ, UR26 ;  /* 0x0000001aff5d7e24 */ /* 0x000fe4000f8e00ff */
[----:B------:R-:W-:Y:S01]  /*1340*/  IMAD.WIDE R8, R9, 0x2, R2 ;  /* 0x0000000209087825 */ /* 0x000fe200078e0202 */
[----:B------:R-:W-:Y:S02]  /*1350*/  ISETP.GT.AND P1, PT, R75, 0x6, PT ;  /* 0x000000064b00780c */ /* 0x000fe40003f24270 */
[----:B0-----:R-:W-:Y:S01]  /*1360*/  PRMT R48, RZ, 0x7610, R48 ;  /* 0x00007610ff307816 */ /* 0x001fe20000000030 */
[----:B------:R-:W-:Y:S01]  /*1370*/  IMAD.U32 R89, RZ, RZ, UR29 ;  /* 0x0000001dff597e24 */ /* 0x000fe2000f8e00ff */
[----:B------:R0:W4:Y:S01]  /*1380*/  @P3 LDG.E.U16 R16, [R8.64] ;  /* 0x0000000808103981 */ /* 0x000122000c1e1500 */
[----:B------:R-:W-:Y:S01]  /*1390*/  IMAD.U32 R11, RZ, RZ, UR35 ;  /* 0x00000023ff0b7e24 */ /* 0x000fe2000f8e00ff */
[----:B------:R-:W-:Y:S01]  /*13a0*/  PRMT R49, RZ, 0x7610, R49 ;  /* 0x00007610ff317816 */ /* 0x000fe20000000031 */
[----:B------:R-:W-:Y:S01]  /*13b0*/  IMAD.WIDE R88, R89, 0x2, R2 ;  /* 0x0000000259587825 */ /* 0x000fe200078e0202 */
[----:B------:R-:W-:-:S03]  /*13c0*/  PRMT R55, RZ, 0x7610, R55 ;  /* 0x00007610ff377816 */ /* 0x000fc60000000037 */
[--C-:B0-----:R-:W-:Y:S01]  /*13d0*/  IMAD.WIDE R8, R93, 0x2, R2.reuse ;  /* 0x000000025d087825 */ /* 0x101fe200078e0202 */
[----:B------:R0:W2:Y:S04]  /*13e0*/  @P2 LDG.E.U16 R49, [R88.64] ;  /* 0x0000000858312981 */ /* 0x0000a8000c1e1500 */
[----:B------:R0:W2:Y:S01]  /*13f0*/  @P0 LDG.E.U16 R48, [R8.64] ;  /* 0x0000000808300981 */ /* 0x0000a2000c1e1500 */
[----:B------:R-:W-:Y:S01]  /*1400*/  ISETP.GT.AND P0, PT, R75, 0x13, PT ;  /* 0x000000134b00780c */ /* 0x000fe20003f04270 */
[----:B------:R-:W-:Y:S01]  /*1410*/  IMAD.WIDE R10, R11, 0x2, R2 ;  /* 0x000000020b0a7825 */ /* 0x000fe200078e0202 */
[----:B------:R-:W-:-:S03]  /*1420*/  ISETP.GT.AND P2, PT, R75, 0x11, PT ;  /* 0x000000114b00780c */ /* 0x000fc60003f44270 */
[----:B------:R-:W-:Y:S01]  /*1430*/  IMAD.U32 R99, RZ, RZ, UR22 ;  /* 0x00000016ff637e24 */ /* 0x000fe2000f8e00ff */
[----:B------:R1:W2:Y:S01]  /*1440*/  @P1 LDG.E.U16 R55, [R10.64] ;  /* 0x000000080a371981 */ /* 0x0002a2000c1e1500 */
[----:B------:R-:W-:Y:S01]  /*1450*/  ISETP.GT.AND P1, PT, R75, 0xb, PT ;  /* 0x0000000b4b00780c */ /* 0x000fe20003f24270 */
[----:B------:R-:W-:Y:S01]  /*1460*/  IMAD.U32 R5, RZ, RZ, UR24 ;  /* 0x00000018ff057e24 */ /* 0x000fe2000f8e00ff */
[----:B------:R-:W-:Y:S01]  /*1470*/  PRMT R95, RZ, 0x7610, R95 ;  /* 0x00007610ff5f7816 */ /* 0x000fe2000000005f */
[----:B0-----:R-:W-:Y:S01]  /*1480*/  IMAD.WIDE R8, R99, 0x2, R2 ;  /* 0x0000000263087825 */ /* 0x001fe200078e0202 */
[----:B------:R-:W-:-:S03]  /*1490*/  PRMT R89, RZ, 0x7610, R89 ;  /* 0x00007610ff597816 */ /* 0x000fc60000000059 */
[----:B------:R-:W-:Y:S01]  /*14a0*/  IMAD.U32 R91, RZ, RZ, UR30 ;  /* 0x0000001eff5b7e24 */ /* 0x000fe2000f8e00ff */
[----:B------:R0:W2:Y:S01]  /*14b0*/  @P0 LDG.E.U16 R95, [R8.64] ;  /* 0x00000008085f0981 */ /* 0x0000a2000c1e1500 */
[----:B------:R-:W-:Y:S01]  /*14c0*/  IMAD.WIDE R4, R5, 0x2, R2 ;  /* 0x0000000205047825 */ /* 0x000fe200078e0202 */
[----:B------:R-:W-:Y:S02]  /*14d0*/  PRMT R51, RZ, 0x7610, R51 ;  /* 0x00007610ff337816 */ /* 0x000fe40000000033 */
[----:B------:R-:W-:Y:S01]  /*14e0*/  ISETP.GT.AND P0, PT, R75, 0x17, PT ;  /* 0x000000174b00780c */ /* 0x000fe20003f04270 */
[----:B-1----:R-:W-:Y:S01]  /*14f0*/  IMAD.WIDE R6, R91, 0x2, R2 ;  /* 0x000000025b067825 */ /* 0x002fe200078e0202 */
[----:B------:R1:W2:Y:S01]  /*1500*/  @P2 LDG.E.U16 R89, [R4.64] ;  /* 0x0000000804592981 */ /* 0x0002a2000c1e1500 */
[C---:B------:R-:W-:Y:S02]  /*1510*/  ISETP.GT.AND P3, PT, R75.reuse, 0x12, PT ;  /* 0x000000124b00780c */ /* 0x040fe40003f64270 */
[C---:B------:R-:W-:Y:S01]  /*1520*/  ISETP.GT.AND P2, PT, R75.reuse, 0x15, PT ;  /* 0x000000154b00780c */ /* 0x040fe20003f44270 */
[----:B------:R-:W-:Y:S01]  /*1530*/  IMAD.U32 R99, RZ, RZ, UR18 ;  /* 0x00000012ff637e24 */ /* 0x000fe2000f8e00ff */
[----:B------:R0:W2:Y:S01]  /*1540*/  @P1 LDG.E.U16 R51, [R6.64] ;  /* 0x0000000806331981 */ /* 0x0000a2000c1e1500 */
[----:B------:R-:W-:Y:S01]  /*1550*/  IMAD.U32 R91, RZ, RZ, UR25 ;  /* 0x00000019ff5b7e24 */ /* 0x000fe2000f8e00ff */
[----:B------:R-:W-:Y:S01]  /*1560*/  ISETP.GT.AND P1, PT, R75, 0x10, PT ;  /* 0x000000104b00780c */ /* 0x000fe20003f24270 */
[----:B------:R-:W-:Y:S01]  /*1570*/  IMAD.U32 R97, RZ, RZ, UR23 ;  /* 0x00000017ff617e24 */ /* 0x000fe2000f8e00ff */
[----:B------:R-:W-:Y:S01]  /*1580*/  PRMT R60, RZ, 0x7610, R60 ;  /* 0x00007610ff3c7816 */ /* 0x000fe2000000003c */
[----:B-1----:R-:W-:-:S02]  /*1590*/  IMAD.U32 R5, RZ, RZ, UR20 ;  /* 0x00000014ff057e24 */ /* 0x002fc4000f8e00ff */
[----:B0-----:R-:W-:Y:S01]  /*15a0*/  IMAD.WIDE R8, R99, 0x2, R2 ;  /* 0x0000000263087825 */ /* 0x001fe200078e0202 */
[----:B------:R-:W-:Y:S02]  /*15b0*/  ISETP.GT.AND P4, PT, R75, 0xe, PT ;  /* 0x0000000e4b00780c */ /* 0x000fe40003f84270 */
[----:B------:R-:W-:Y:S01]  /*15c0*/  PRMT R50, RZ, 0x7610, R50 ;  /* 0x00007610ff327816 */ /* 0x000fe20000000032 */
[----:B------:R-:W-:Y:S01]  /*15d0*/  IMAD.WIDE R6, R91, 0x2, R2 ;  /* 0x000000025b067825 */ /* 0x000fe200078e0202 */
[----:B------:R-:W-:Y:S01]  /*15e0*/  PRMT R91, RZ, 0x7610, R91 ;  /* 0x00007610ff5b7816 */ /* 0x000fe2000000005b */
[----:B------:R0:W2:Y:S02]  /*15f0*/  @P0 LDG.E.U16 R60, [R8.64] ;  /* 0x00000008083c0981 */ /* 0x0000a4000c1e1500 */
[----:B------:R-:W-:Y:S01]  /*1600*/  IMAD.WIDE R96, R97, 0x2, R2 ;  /* 0x0000000261607825 */ /* 0x000fe200078e0202 */
[----:B------:R-:W-:-:S03]  /*1610*/  PRMT R52, RZ, 0x7610, R52 ;  /* 0x00007610ff347816 */ /* 0x000fc60000000034 */
[----:B------:R-:W-:Y:S01]  /*1620*/  IMAD.WIDE R4, R5, 0x2, R2 ;  /* 0x0000000205047825 */ /* 0x000fe200078e0202 */
[C---:B------:R-:W-:Y:S01]  /*1630*/  ISETP.GT.AND P0, PT, R75.reuse, 0x19, PT ;  /* 0x000000194b00780c */ /* 0x040fe20003f04270 */
[----:B------:R1:W2:Y:S02]  /*1640*/  @P3 LDG.E.U16 R91, [R96.64] ;  /* 0x00000008605b3981 */ /* 0x0002a4000c1e1500 */
[----:B------:R-:W-:Y:S01]  /*1650*/  IMAD.U32 R11, RZ, RZ, UR27 ;  /* 0x0000001bff0b7e24 */ /* 0x000fe2000f8e00ff */
[----:B------:R-:W-:Y:S01]  /*1660*/  PRMT R53, RZ, 0x7610, R53 ;  /* 0x00007610ff357816 */ /* 0x000fe20000000035 */
[----:B------:R0:W2:Y:S01]  /*1670*/  @P2 LDG.E.U16 R50, [R4.64] ;  /* 0x0000000804322981 */ /* 0x0000a2000c1e1500 */
[----:B------:R-:W-:Y:S01]  /*1680*/  ISETP.GT.AND P3, PT, R75, 0x16, PT ;  /* 0x000000164b00780c */ /* 0x000fe20003f64270 */
[----:B------:R-:W-:Y:S01]  /*1690*/  IMAD.WIDE R10, R11, 0x2, R2 ;  /* 0x000000020b0a7825 */ /* 0x000fe200078e0202 */
[----:B------:R-:W-:Y:S01]  /*16a0*/  PRMT R99, RZ, 0x7610, R99 ;  /* 0x00007610ff637816 */ /* 0x000fe20000000063 */
[----:B------:R0:W2:Y:S01]  /*16b0*/  @P1 LDG.E.U16 R52, [R6.64] ;  /* 0x0000000806341981 */ /* 0x0000a2000c1e1500 */
[----:B------:R-:W-:-:S02]  /*16c0*/  ISETP.GT.AND P1, PT, R75, 0x14, PT ;  /* 0x000000144b00780c */ /* 0x000fc40003f24270 */
[----:B-1----:R-:W-:Y:S01]  /*16d0*/  PRMT R97, RZ, 0x7610, R97 ;  /* 0x00007610ff617816 */ /* 0x002fe20000000061 */
[----:B------:R1:W2:Y:S01]  /*16e0*/  @P4 LDG.E.U16 R53, [R10.64] ;  /* 0x000000080a354981 */ /* 0x0002a2000c1e1500 */
[----:B0-----:R-:W-:Y:S02]  /*16f0*/  IMAD.U32 R5, RZ, RZ, UR16 ;  /* 0x00000010ff057e24 */ /* 0x001fe4000f8e00ff */
[----:B------:R-:W-:Y:S02]  /*1700*/  IMAD.U32 R7, RZ, RZ, UR19 ;  /* 0x00000013ff077e24 */ /* 0x000fe4000f8e00ff */
[----:B------:R-:W-:Y:S01]  /*1710*/  IMAD.WIDE R4, R5, 0x2, R2 ;  /* 0x0000000205047825 */ /* 0x000fe200078e0202 */
[----:B------:R-:W-:-:S03]  /*1720*/  PRMT R93, RZ, 0x7610, R93 ;  /* 0x00007610ff5d7816 */ /* 0x000fc6000000005d */
[----:B-1----:R-:W-:Y:S01]  /*1730*/  IMAD.U32 R11, RZ, RZ, UR21 ;  /* 0x00000015ff0b7e24 */ /* 0x002fe2000f8e00ff */
[----:B------:R0:W2:Y:S01]  /*1740*/  @P0 LDG.E.U16 R99, [R4.64] ;  /* 0x0000000804630981 */ /* 0x0000a2000c1e1500 */
[----:B------:R-:W-:Y:S01]  /*1750*/  IMAD.WIDE R6, R7, 0x2, R2 ;  /* 0x0000000207067825 */ /* 0x000fe200078e0202 */
[----:B------:R-:W-:-:S03]  /*1760*/  ISETP.GT.AND P0, PT, R75, 0x1a, PT ;  /* 0x0000001a4b00780c */ /* 0x000fc60003f04270 */
[----:B------:R-:W-:Y:S01]  /*1770*/  IMAD.WIDE R10, R11, 0x2, R2 ;  /* 0x000000020b0a7825 */ /* 0x000fe200078e0202 */
[----:B------:R1:W2:Y:S01]  /*1780*/  @P3 LDG.E.U16 R97, [R6.64] ;  /* 0x0000000806613981 */ /* 0x0002a2000c1e1500 */
[----:B------:R-:W-:-:S03]  /*1790*/  PRMT R101, RZ, 0x7610, R101 ;  /* 0x00007610ff657816 */ /* 0x000fc60000000065 */
[----:B------:R0:W2:Y:S01]  /*17a0*/  @P1 LDG.E.U16 R93, [R10.64] ;  /* 0x000000080a5d1981 */ /* 0x0000a2000c1e1500 */
[----:B------:R-:W-:Y:S01]  /*17b0*/  ISETP.GT.AND P1, PT, R75, 0x18, PT ;  /* 0x000000184b00780c */ /* 0x000fe20003f24270 */
[----:B-1----:R-:W-:-:S04]  /*17c0*/  IMAD.U32 R7, RZ, RZ, UR15 ;  /* 0x0000000fff077e24 */ /* 0x002fc8000f8e00ff */
[----:B------:R-:W-:Y:S01]  /*17d0*/  IMAD.WIDE R6, R7, 0x2, R2 ;  /* 0x0000000207067825 */ /* 0x000fe200078e0202 */
[----:B------:R-:W-:-:S03]  /*17e0*/  PRMT R54, RZ, 0x7610, R54 ;  /* 0x00007610ff367816 */ /* 0x000fc60000000036 */
[----:B0-----:R-:W-:Y:S01]  /*17f0*/  IMAD.U32 R11, RZ, RZ, UR17 ;  /* 0x00000011ff0b7e24 */ /* 0x001fe2000f8e00ff */
[----:B------:R0:W2:Y:S01]  /*1800*/  @P0 LDG.E.U16 R101, [R6.64] ;  /* 0x0000000806650981 */ /* 0x0000a2000c1e1500 */
[----:B------:R-:W-:Y:S02]  /*1810*/  ISETP.GT.AND P0, PT, R75, 0x1b, PT ;  /* 0x0000001b4b00780c */ /* 0x000fe40003f04270 */
[----:B------:R-:W-:-:S04]  /*1820*/  IMAD.WIDE R10, R11, 0x2, R2 ;  /* 0x000000020b0a7825 */ /* 0x000fc800078e0202 */
[----:B------:R-:W-:Y:S01]  /*1830*/  IMAD.U32 R9, RZ, RZ, UR14 ;  /* 0x0000000eff097e24 */ /* 0x000fe2000f8e00ff */
[----:B------:R1:W2:Y:S03]  /*1840*/  @P1 LDG.E.U16 R54, [R10.64] ;  /* 0x000000080a361981 */ /* 0x0002a6000c1e1500 */
[----:B------:R-:W-:Y:S01]  /*1850*/  IMAD.WIDE R8, R9, 0x2, R2 ;  /* 0x0000000209087825 */ /* 0x000fe200078e0202 */
[----:B-1----:R-:W-:-:S03]  /*1860*/  PRMT R11, RZ, 0x7610, R11 ;  /* 0x00007610ff0b7816 */ /* 0x002fc6000000000b */
[----:B------:R-:W-:-:S03]  /*1870*/  IMAD.U32 R5, RZ, RZ, UR13 ;  /* 0x0000000dff057e24 */ /* 0x000fc6000f8e00ff */
[----:B------:R1:W2:Y:S01]  /*1880*/  @P0 LDG.E.U16 R11, [R8.64] ;  /* 0x00000008080b0981 */ /* 0x0002a2000c1e1500 */
[----:B------:R-:W-:Y:S01]  /*1890*/  ISETP.GT.AND P0, PT, R75, 0x1c, PT ;  /* 0x0000001c4b00780c */ /* 0x000fe20003f04270 */
[----:B------:R-:W-:Y:S01]  /*18a0*/  IMAD.WIDE R4, R5, 0x2, R2 ;  /* 0x0000000205047825 */ /* 0x000fe200078e0202 */
[----:B------:R-:W-:-:S03]  /*18b0*/  PRMT R103, RZ, 0x7610, R103 ;  /* 0x00007610ff677816 */ /* 0x000fc60000000067 */
[----:B0-----:R-:W-:-:S08]  /*18c0*/  IMAD.U32 R7, RZ, RZ, UR12 ;  /* 0x0000000cff077e24 */ /* 0x001fd0000f8e00ff */
[----:B------:R0:W2:Y:S01]  /*18d0*/  @P0 LDG.E.U16 R103, [R4.64] ;  /* 0x0000000804670981 */ /* 0x0000a2000c1e1500 */
[----:B------:R-:W-:Y:S01]  /*18e0*/  ISETP.GT.AND P0, PT, R75, 0x1d, PT ;  /* 0x0000001d4b00780c */ /* 0x000fe20003f04270 */
[----:B------:R-:W-:Y:S01]  /*18f0*/  IMAD.WIDE R6, R7, 0x2, R2 ;  /* 0x0000000207067825 */ /* 0x000fe200078e0202 */
[----:B------:R-:W-:-:S03]  /*1900*/  PRMT R10, RZ, 0x7610, R10 ;  /* 0x00007610ff0a7816 */ /* 0x000fc6000000000a */
[----:B-1----:R-:W-:-:S08]  /*1910*/  IMAD.U32 R9, RZ, RZ, UR11 ;  /* 0x0000000bff097e24 */ /* 0x002fd0000f8e00ff */
        /* <DEDUP_REMOVED lines=8> */
[----:B------:R-:W-:Y:S02]  /*19a0*/  PRMT R62, RZ, 0x7610, R62 ;  /* 0x00007610ff3e7816 */ /* 0x000fe4000000003e */
[----:B-1----:R-:W-:-:S09]  /*19b0*/  PRMT R6, RZ, 0x7610, R6 ;  /* 0x00007610ff067816 */ /* 0x002fd20000000006 */
[----:B------:R1:W2:Y:S01]  /*19c0*/  @P0 LDG.E.U16 R62, [R4.64] ;  /* 0x00000008043e0981 */ /* 0x0002a2000c1e1500 */
[----:B------:R-:W-:-:S13]  /*19d0*/  ISETP.GT.AND P0, PT, R75, RZ, PT ;  /* 0x000000ff4b00720c */ /* 0x000fda0003f04270 */
[----:B------:R-:W2:Y:S04]  /*19e0*/  @P0 LDG.E.U16 R6, [R2.64] ;  /* 0x0000000802060981 */ /* 0x000ea8000c1e1500 */
[----:B------:R-:W-:Y:S01]  /*19f0*/  BAR.SYNC.DEFER_BLOCKING 0x0 ;  /* 0x0000000000007b1d */ /* 0x000fe20000010000 */
[----:B------:R-:W-:Y:S01]  /*1a00*/  ISETP.GE.AND P0, PT, R72, R75, PT ;  /* 0x0000004b4800720c */ /* 0x000fe20003f06270 */
[----:B-1----:R-:W-:Y:S01]  /*1a10*/  IMAD.WIDE R4, R81, 0x2, R64 ;  /* 0x0000000251047825 */ /* 0x002fe200078e0240 */
[----:B------:R-:W-:Y:S02]  /*1a20*/  PRMT R107, RZ, 0x7610, R107 ;  /* 0x00007610ff6b7816 */ /* 0x000fe4000000006b */
[----:B------:R-:W-:Y:S01]  /*1a30*/  PRMT R109, RZ, 0x7610, R109 ;  /* 0x00007610ff6d7816 */ /* 0x000fe2000000006d */
[----:B0-----:R-:W-:Y:S01]  /*1a40*/  IMAD.WIDE R8, R77, 0x2, R64 ;  /* 0x000000024d087825 */ /* 0x001fe200078e0240 */
[----:B------:R-:W-:-:S02]  /*1a50*/  PRMT R111, RZ, 0x7610, R111 ;  /* 0x00007610ff6f7816 */ /* 0x000fc4000000006f */
[----:B------:R-:W-:-:S05]  /*1a60*/  PRMT R113, RZ, 0x7610, R113 ;  /* 0x00007610ff717816 */ /* 0x000fca0000000071 */
[----:B------:R0:W3:Y:S04]  /*1a70*/  @!P0 LDG.E.U16 R107, [R4.64] ;  /* 0x00000008046b8981 */ /* 0x0000e8000c1e1500 */
[----:B------:R-:W3:Y:S01]  /*1a80*/  @!P0 LDG.E.U16 R111, [R8.64] ;  /* 0x00000008086f8981 */ /* 0x000ee2000c1e1500 */
[----:B0-----:R-:W-:-:S05]  /*1a90*/  IMAD.WIDE R4, R79, 0x2, R64 ;  /* 0x000000024f047825 */ /* 0x001fca00078e0240 */
[----:B------:R-:W3:Y:S04]  /*1aa0*/  @!P0 LDG.E.U16 R113, [R4.64] ;  /* 0x0000000804718981 */ /* 0x000ee8000c1e1500 */
[----:B--2---:R0:W-:Y:S02]  /*1ab0*/  STS.U16 [R73], R6 ;  /* 0x0000000649007388 */ /* 0x0041e40000000400 */
[----:B0-----:R-:W-:-:S05]  /*1ac0*/  IMAD.WIDE R6, R87, 0x2, R64 ;  /* 0x0000000257067825 */ /* 0x001fca00078e0240 */
[----:B------:R-:W2:Y:S04]  /*1ad0*/  @!P0 LDG.E.U16 R109, [R6.64] ;  /* 0x00000008066d8981 */ /* 0x000ea8000c1e1500 */
[----:B------:R-:W-:Y:S04]  /*1ae0*/  STS.U16 [R73+0x1000], R18 ;  /* 0x0010001249007388 */ /* 0x000fe80000000400 */
        /* <DEDUP_REMOVED lines=10> */
[----:B-----5:R-:W-:Y:S04]  /*1b90*/  STS.U16 [R80+0x600], R19 ;  /* 0x0006001350007388 */ /* 0x020fe80000000400 */
[----:B------:R-:W-:Y:S04]  /*1ba0*/  STS.U16 [R80+0x1600], R51 ;  /* 0x0016003350007388 */ /* 0x000fe80000000400 */
[----:B------:R-:W-:Y:S04]  /*1bb0*/  STS.U16 [R80+0x2600], R95 ;  /* 0x0026005f50007388 */ /* 0x000fe80000000400 */
[----:B------:R-:W-:Y:S04]  /*1bc0*/  STS.U16 [R80+0x3600], R11 ;  /* 0x0036000b50007388 */ /* 0x000fe80000000400 */
[----:B---3--:R-:W-:Y:S04]  /*1bd0*/  STS.U16 [R82+0x800], R17 ;  /* 0x0008001152007388 */ /* 0x008fe80000000400 */
[----:B------:R-:W-:Y:S04]  /*1be0*/  STS.U16 [R82+0x1800], R49 ;  /* 0x0018003152007388 */ /* 0x000fe80000000400 */
[----:B------:R-:W-:Y:S04]  /*1bf0*/  STS.U16 [R82+0x2800], R93 ;  /* 0x0028005d52007388 */ /* 0x000fe80000000400 */
[----:B------:R-:W-:Y:S04]  /*1c00*/  STS.U16 [R82+0x3800], R103 ;  /* 0x0038006752007388 */ /* 0x000fe80000000400 */
[----:B------:R-:W-:Y:S04]  /*1c10*/  STS.U16 [R83+0xa00], R12 ;  /* 0x000a000c53007388 */ /* 0x000fe80000000400 */
[----:B----4-:R-:W-:Y:S04]  /*1c20*/  STS.U16 [R83+0x1a00], R16 ;  /* 0x001a001053007388 */ /* 0x010fe80000000400 */
        /* <DEDUP_REMOVED lines=12> */
[----:B------:R-:W-:Y:S01]  /*1cf0*/  STS.U16 [R74+0x4600], R113 ;  /* 0x004600714a007388 */ /* 0x000fe20000000400 */
[----:B------:R-:W-:-:S06]  /*1d00*/  UIADD3 UR4, UR4, -0x1, URZ ;  /* 0xffffffff04047890 */ /* 0x000fcc000fffe03f */
[----:B------:R-:W-:Y:S02]  /*1d10*/  ISETP.NE.U32.AND P0, PT, RZ, UR4, PT ;  /* 0x00000004ff007c0c */ /* 0x000fe4000bf05070 */
[----:B------:R-:W-:Y:S01]  /*1d20*/  IADD3 R75, R75, -0x20, RZ ;  /* 0xffffffe04b4b7810 */ /* 0x000fe20007ffe0ff */
[----:B--2---:R-:W-:Y:S04]  /*1d30*/  STS.U16 [R74+0x4200], R109 ;  /* 0x0042006d4a007388 */ /* 0x004fe80000000400 */
[----:B------:R-:W-:Y:S06]  /*1d40*/  BAR.SYNC.DEFER_BLOCKING 0x0 ;  /* 0x0000000000007b1d */ /* 0x000fec0000010000 */
[----:B------:R-:W-:Y:S04]  /*1d50*/  LDSM.16.MT88.4 R52, [R71] ;  /* 0x000000004734783b */ /* 0x000fe80000004200 */
[----:B------:R-:W0:Y:S04]  /*1d60*/  LDSM.16.M88.4 R4, [R70+0x4000] ;  /* 0x004000004604783b */ /* 0x000e280000000200 */
[----:B------:R-:W1:Y:S04]  /*1d70*/  LDSM.16.M88.4 R8, [R70+0x4200] ;  /* 0x004200004608783b */ /* 0x000e680000000200 */
[----:B------:R-:W2:Y:S04]  /*1d80*/  LDSM.16.M88.4 R12, [R70+0x4400] ;  /* 0x00440000460c783b */ /* 0x000ea80000000200 */
[----:B------:R-:W3:Y:S04]  /*1d90*/  LDSM.16.M88.4 R16, [R70+0x4600] ;  /* 0x004600004610783b */ /* 0x000ee80000000200 */
[----:B------:R-:W4:Y:S04]  /*1da0*/  LDSM.16.MT88.4 R48, [R71+0x100] ;  /* 0x000100004730783b */ /* 0x000f280000004200 */
[----:B------:R-:W5:Y:S01]  /*1db0*/  LDSM.16.MT88.4 R60, [R71+0x2000] ;  /* 0x00200000473c783b */ /* 0x000f620000004200 */
[C---:B0-----:R-:W-:Y:S08]  /*1dc0*/  HMMA.16816.F32.BF16 R20, R52.reuse, R4, R20 ;  /* 0x000000043414723c */ /* 0x041ff00000041814 */
[C---:B-1----:R-:W-:Y:S08]  /*1dd0*/  HMMA.16816.F32.BF16 R24, R52.reuse, R8, R24 ;  /* 0x000000083418723c */ /* 0x042ff00000041818 */
[C---:B--2---:R-:W-:Y:S08]  /*1de0*/  HMMA.16816.F32.BF16 R28, R52.reuse, R12, R28 ;  /* 0x0000000c341c723c */ /* 0x044ff0000004181c */
[----:B---3--:R-:W-:Y:S01]  /*1df0*/  HMMA.16816.F32.BF16 R56, R52, R16, R56 ;  /* 0x000000103438723c */ /* 0x008fe20000041838 */
[----:B------:R-:W0:Y:S07]  /*1e00*/  LDSM.16.MT88.4 R52, [R71+0x2100] ;  /* 0x002100004734783b */ /* 0x000e2e0000004200 */
[C---:B----4-:R-:W-:Y:S08]  /*1e10*/  HMMA.16816.F32.BF16 R32, R48.reuse, R4, R32 ;  /* 0x000000043020723c */ /* 0x050ff00000041820 */
[C---:B------:R-:W-:Y:S08]  /*1e20*/  HMMA.16816.F32.BF16 R36, R48.reuse, R8, R36 ;  /* 0x000000083024723c */ /* 0x040ff00000041824 */
[C---:B------:R-:W-:Y:S08]  /*1e30*/  HMMA.16816.F32.BF16 R40, R48.reuse, R12, R40 ;  /* 0x0000000c3028723c */ /* 0x040ff00000041828 */
[----:B------:R-:W-:Y:S01]  /*1e40*/  HMMA.16816.F32.BF16 R44, R48, R16, R44 ;  /* 0x00000010302c723c */ /* 0x000fe2000004182c */
[----:B------:R-:W-:-:S07]  /*1e50*/  IMAD.U32 R5, RZ, RZ, UR7 ;  /* 0x00000007ff057e24 */ /* 0x000fce000f8e00ff */
[----:B-----5:R-:W-:Y:S01]  /*1e60*/  HMMA.16816.F32.BF16 R20, R60, R6, R20 ;  /* 0x000000063c14723c */ /* 0x020fe20000041814 */
[----:B------:R-:W-:-:S07]  /*1e70*/  IMAD.WIDE R64, R5, 0x2, R64 ;  /* 0x0000000205407825 */ /* 0x000fce00078e0240 */
[----:B0-----:R-:W-:Y:S07]  /*1e80*/  HMMA.16816.F32.BF16 R32, R52, R6, R32 ;  /* 0x000000063420723c */ /* 0x001fee0000041820 */
[----:B------:R-:W-:Y:S01]  /*1e90*/  IMAD.U32 R7, RZ, RZ, UR39 ;  /* 0x00000027ff077e24 */ /* 0x000fe2000f8e00ff */
[----:B------:R-:W-:Y:S03]  /*1ea0*/  HMMA.16816.F32.BF16 R24, R60, R10, R24 ;  /* 0x0000000a3c18723c */ /* 0x000fe60000041818 */
[----:B------:R-:W-:-:S05]  /*1eb0*/  IMAD.WIDE R2, R7, 0x2, R2 ;  /* 0x0000000207027825 */ /* 0x000fca00078e0202 */
[C---:B------:R-:W-:Y:S08]  /*1ec0*/  HMMA.16816.F32.BF16 R28, R60.reuse, R14, R28 ;  /* 0x0000000e3c1c723c */ /* 0x040ff0000004181c */
[----:B------:R-:W-:Y:S08]  /*1ed0*/  HMMA.16816.F32.BF16 R56, R60, R18, R56 ;  /* 0x000000123c38723c */ /* 0x000ff00000041838 */
[C---:B------:R-:W-:Y:S08]  /*1ee0*/  HMMA.16816.F32.BF16 R36, R52.reuse, R10, R36 ;  /* 0x0000000a3424723c */ /* 0x040ff00000041824 */
[C---:B------:R-:W-:Y:S08]  /*1ef0*/  HMMA.16816.F32.BF16 R40, R52.reuse, R14, R40 ;  /* 0x0000000e3428723c */ /* 0x040ff00000041828 */
[----:B------:R-:W-:Y:S01]  /*1f00*/  HMMA.16816.F32.BF16 R44, R52, R18, R44 ;  /* 0x00000012342c723c */ /* 0x000fe2000004182c */
[----:B------:R-:W-:Y:S07]  /*1f10*/  @P0 BRA `(.L_x_1) ;  /* 0xfffff0f000000947 */ /* 0x000fee000383ffff */
[----:B------:R-:W-:-:S08]  /*1f20*/  NOP ;  /* 0x0000000000007918 */ /* 0x000fd00000000000 */
[----:B------:R-:W-:Y:S02]  /*1f30*/  F2FP.BF16.PACK_AB R17, R39, R38 ;  /* 0x000000262711723e */ /* 0x000fe400000010ff */
[----:B------:R-:W-:-:S02]  /*1f40*/  F2FP.BF16.PACK_AB R37, R37, R36 ;  /* 0x000000242525723e */ /* 0x000fc400000010ff */
[----:B------:R-:W-:Y:S02]  /*1f50*/  F2FP.BF16.PACK_AB R13, R27, R26 ;  /* 0x0000001a1b0d723e */ /* 0x000fe400000010ff */
[----:B------:R-:W-:Y:S02]  /*1f60*/  F2FP.BF16.PACK_AB R25, R25, R24 ;  /* 0x000000181919723e */ /* 0x000fe400000010ff */
[----:B------:R-:W-:Y:S02]  /*1f70*/  F2FP.BF16.PACK_AB R19, R47, R46 ;  /* 0x0000002e2f13723e */ /* 0x000fe400000010ff */
[----:B------:R-:W-:Y:S02]  /*1f80*/  F2FP.BF16.PACK_AB R18, R43, R42 ;  /* 0x0000002a2b12723e */ /* 0x000fe400000010ff */
        /* <DEDUP_REMOVED lines=10> */
.L_x_0:
[----:B------:R-:W-:Y:S01]  /*2030*/  BAR.SYNC.DEFER_BLOCKING 0x0 ;  /* 0x0000000000007b1d */ /* 0x000fe20000010000 */
[C---:B------:R-:W-:Y:S01]  /*2040*/  IMAD.SHL.U32 R3, R0.reuse, 0x4, RZ ;  /* 0x0000000400037824 */ /* 0x040fe200078e00ff */
[C---:B------:R-:W-:Y:S01]  /*2050*/  ISETP.GE.AND P0, PT, R69.reuse, c[0x0][0x178], PT ;  /* 0x00005e0045007a0c */ /* 0x040fe20003f06270 */
[C---:B------:R-:W-:Y:S02]  /*2060*/  IMAD.SHL.U32 R2, R0.reuse, 0x200, RZ ;  /* 0x0000020000027824 */ /* 0x040fe400078e00ff */
[----:B------:R-:W-:Y:S01]  /*2070*/  IMAD R69, R69, c[0x0][0x194], RZ ;  /* 0x0000650045457a24 */ /* 0x000fe200078e02ff */
[----:B------:R-:W-:Y:S01]  /*2080*/  LOP3.LUT R4, R3, 0x70, RZ, 0xc0, !PT ;  /* 0x0000007003047812 */ /* 0x000fe200078ec0ff */
[----:B------:R-:W-:Y:S01]  /*2090*/  IMAD.SHL.U32 R3, R0, 0x20, RZ ;  /* 0x0000002000037824 */ /* 0x000fe200078e00ff */
[----:B------:R-:W-:Y:S01]  /*20a0*/  LOP3.LUT R2, R2, 0x3000, RZ, 0xc0, !PT ;  /* 0x0000300002027812 */ /* 0x000fe200078ec0ff */
[----:B------:R-:W-:Y:S01]  /*20b0*/  IMAD.SHL.U32 R0, R0, 0x800, RZ ;  /* 0x0000080000007824 */ /* 0x000fe200078e00ff */
[----:B------:R-:W-:Y:S01]  /*20c0*/  ISETP.LT.AND P1, PT, R68, c[0x0][0x17c], !P0 ;  /* 0x00005f0044007a0c */ /* 0x000fe20004721270 */
[----:B------:R-:W-:Y:S01]  /*20d0*/  IMAD R67, R67, 0x8, R4 ;  /* 0x0000000843437824 */ /* 0x000fe200078e0204 */
[----:B------:R-:W-:-:S02]  /*20e0*/  LOP3.LUT R2, R2, 0x60, R3, 0xf8, !PT ;  /* 0x0000006002027812 */ /* 0x000fc400078ef803 */
[----:B------:R-:W-:Y:S02]  /*20f0*/  LOP3.LUT R3, R0, 0x3000, RZ, 0xc0, !PT ;  /* 0x0000300000037812 */ /* 0x000fe400078ec0ff */
[----:B------:R-:W-:Y:S02]  /*2100*/  LOP3.LUT R67, R2, R67, RZ, 0x3c, !PT ;  /* 0x0000004302437212 */ /* 0x000fe400078e3cff */
[----:B------:R-:W-:Y:S01]  /*2110*/  IADD3 R0, R68, 0x2, RZ ;  /* 0x0000000244007810 */ /* 0x000fe20007ffe0ff */
[----:B------:R-:W-:Y:S01]  /*2120*/  IMAD R66, R66, 0x10, R3 ;  /* 0x0000001042427824 */ /* 0x000fe200078e0203 */
[C---:B------:R-:W-:Y:S01]  /*2130*/  IADD3 R2, R68.reuse, 0x1, RZ ;  /* 0x0000000144027810 */ /* 0x040fe20007ffe0ff */
[----:B------:R-:W-:Y:S01]  /*2140*/  IMAD R3, R68, c[0x0][0x198], RZ ;  /* 0x0000660044037a24 */ /* 0x000fe200078e02ff */
[----:B------:R-:W-:Y:S01]  /*2150*/  ISETP.LT.AND P4, PT, R0, c[0x0][0x17c], !P0 ;  /* 0x00005f0000007a0c */ /* 0x000fe20004781270 */
[----:B------:R-:W-:Y:S01]  /*2160*/  STS.128 [R67], R24 ;  /* 0x0000001843007388 */ /* 0x000fe20000000c00 */
[----:B------:R-:W-:-:S02]  /*2170*/  LOP3.LUT R8, R66, 0x20, RZ, 0x3c, !PT ;  /* 0x0000002042087812 */ /* 0x000fc400078e3cff */
[----:B------:R-:W-:Y:S01]  /*2180*/  ISETP.LT.AND P5, PT, R2, c[0x0][0x17c], !P0 ;  /* 0x00005f0002007a0c */ /* 0x000fe200047a1270 */
[----:B------:R0:W-:Y:S01]  /*2190*/  STS.128 [R67+0x80], R12 ;  /* 0x0000800c43007388 */ /* 0x0001e20000000c00 */
[----:B------:R-:W-:Y:S02]  /*21a0*/  IADD3 R0, R68, 0x3, RZ ;  /* 0x0000000344007810 */ /* 0x000fe40007ffe0ff */
[C---:B------:R-:W-:Y:S01]  /*21b0*/  LEA R2, P2, R69.reuse, c[0x0][0x170], 0x1 ;  /* 0x00005c0045027a11 */ /* 0x040fe200078408ff */
[----:B------:R-:W-:Y:S01]  /*21c0*/  STS.128 [R67+0x800], R36 ;  /* 0x0008002443007388 */ /* 0x000fe20000000c00 */
[----:B------:R-:W-:Y:S02]  /*21d0*/  ISETP.LT.AND P3, PT, R0, c[0x0][0x17c], !P0 ;  /* 0x00005f0000007a0c */ /* 0x000fe40004761270 */
[----:B------:R-:W-:Y:S01]  /*21e0*/  LEA.HI.X.SX32 R0, R69, c[0x0][0x174], 0x1, P2 ;  /* 0x00005d0045007a11 */ /* 0x000fe200010f0eff */
[----:B------:R1:W-:Y:S04]  /*21f0*/  STS.128 [R67+0x880], R16 ;  /* 0x0008801043007388 */ /* 0x0003e80000000c00 */
[----:B------:R-:W-:Y:S01]  /*2200*/  BAR.SYNC.DEFER_BLOCKING 0x0 ;  /* 0x0000000000007b1d */ /* 0x000fe20000010000 */
[----:B------:R-:W-:-:S02]  /*2210*/  LEA R20, P6, R3, R2, 0x1 ;  /* 0x0000000203147211 */ /* 0x000fc400078c08ff */
[----:B0-----:R-:W-:Y:S02]  /*2220*/  LOP3.LUT R12, R66, 0x40, RZ, 0x3c, !PT ;  /* 0x00000040420c7812 */ /* 0x001fe400078e3cff */
[C---:B------:R-:W-:Y:S02]  /*2230*/  LEA.HI.X.SX32 R21, R3.reuse, R0, 0x1, P6 ;  /* 0x0000000003157211 */ /* 0x040fe400030f0eff */
[----:B-1----:R-:W-:Y:S02]  /*2240*/  IADD3 R16, R68, 0x4, RZ ;  /* 0x0000000444107810 */ /* 0x002fe40007ffe0ff */
[----:B------:R-:W-:Y:S02]  /*2250*/  IADD3 R17, R3, c[0x0][0x198], RZ ;  /* 0x0000660003117a10 */ /* 0x000fe40007ffe0ff */
[----:B------:R-:W-:Y:S02]  /*2260*/  ISETP.LT.AND P2, PT, R16, c[0x0][0x17c], !P0 ;  /* 0x00005f0010007a0c */ /* 0x000fe40004741270 */
[----:B------:R-:W-:-:S02]  /*2270*/  LOP3.LUT R16, R66, 0x60, RZ, 0x3c, !PT ;  /* 0x0000006042107812 */ /* 0x000fc400078e3cff */
[C---:B------:R-:W-:Y:S02]  /*2280*/  LEA R22, P6, R17.reuse, R2, 0x1 ;  /* 0x0000000211167211 */ /* 0x040fe400078c08ff */
[C---:B------:R-:W-:Y:S01]  /*2290*/  IADD3 R25, R17.reuse, c[0x0][0x198], RZ ;  /* 0x0000660011197a10 */ /* 0x040fe20007ffe0ff */
[----:B------:R-:W0:Y:S01]  /*22a0*/  LDS.128 R4, [R66] ;  /* 0x0000000042047984 */ /* 0x000e220000000c00 */
[----:B------:R-:W-:Y:S02]  /*22b0*/  LEA.HI.X.SX32 R23, R17, R0, 0x1, P6 ;  /* 0x0000000011177211 */ /* 0x000fe400030f0eff */
[C---:B------:R-:W-:Y:S01]  /*22c0*/  LEA R24, P6, R25.reuse, R2, 0x1 ;  /* 0x0000000219187211 */ /* 0x040fe200078c08ff */
[----:B------:R-:W1:Y:S01]  /*22d0*/  LDS.128 R8, [R8] ;  /* 0x0000000008087984 */ /* 0x000e620000000c00 */
[C---:B------:R-:W-:Y:S02]  /*22e0*/  IADD3 R27, R25.reuse, c[0x0][0x198], RZ ;  /* 0x00006600191b7a10 */ /* 0x040fe40007ffe0ff */
[----:B------:R-:W-:Y:S01]  /*22f0*/  LEA.HI.X.SX32 R25, R25, R0, 0x1, P6 ;  /* 0x0000000019197211 */ /* 0x000fe200030f0eff */
[----:B------:R-:W2:Y:S01]  /*2300*/  LDS.128 R12, [R12] ;  /* 0x000000000c0c7984 */ /* 0x000ea20000000c00 */
[----:B------:R-:W-:-:S02]  /*2310*/  IADD3 R3, R68, 0x5, RZ ;  /* 0x0000000544037810 */ /* 0x000fc40007ffe0ff */
[----:B------:R-:W-:Y:S01]  /*2320*/  IADD3 R29, R27, c[0x0][0x198], RZ ;  /* 0x000066001b1d7a10 */ /* 0x000fe20007ffe0ff */
[----:B------:R-:W3:Y:S04]  /*2330*/  LDS.128 R16, [R16] ;  /* 0x0000000010107984 */ /* 0x000ee80000000c00 */
[----:B0-----:R0:W-:Y:S01]  /*2340*/  @P1 STG.E.U16 [R20.64], R4 ;  /* 0x0000000414001986 */ /* 0x0011e2000c101508 */
[----:B------:R-:W-:Y:S02]  /*2350*/  ISETP.LT.AND P1, PT, R3, c[0x0][0x17c], !P0 ;  /* 0x00005f0003007a0c */ /* 0x000fe40004721270 */
[----:B------:R-:W-:Y:S02]  /*2360*/  IADD3 R3, R68, 0x6, RZ ;  /* 0x0000000644037810 */ /* 0x000fe40007ffe0ff */
[----:B0-----:R-:W-:-:S02]  /*2370*/  PRMT R21, R4, 0x7632, R21 ;  /* 0x0000763204157816 */ /* 0x001fc40000000015 */
[----:B------:R-:W-:Y:S02]  /*2380*/  LEA R20, P6, R27, R2, 0x1 ;  /* 0x000000021b147211 */ /* 0x000fe400078c08ff */
[----:B-1----:R-:W-:Y:S01]  /*2390*/  PRMT R4, R8, 0x7632, R4 ;  /* 0x0000763208047816 */ /* 0x002fe20000000004 */
[----:B------:R0:W-:Y:S01]  /*23a0*/  @P5 STG.E.U16 [R22.64], R21 ;  /* 0x0000001516005986 */ /* 0x0001e2000c101508 */
[----:B------:R-:W-:Y:S02]  /*23b0*/  ISETP.LT.AND P5, PT, R3, c[0x0][0x17c], !P0 ;  /* 0x00005f0003007a0c */ /* 0x000fe400047a1270 */
[----:B------:R-:W-:Y:S01]  /*23c0*/  IADD3 R3, R68, 0x7, RZ ;  /* 0x0000000744037810 */ /* 0x000fe20007ffe0ff */
[----:B------:R1:W-:Y:S03]  /*23d0*/  @P4 STG.E.U16 [R24.64], R8 ;  /* 0x0000000818004986 */ /* 0x0003e6000c101508 */
[----:B------:R-:W-:-:S02]  /*23e0*/  ISETP.LT.AND P4, PT, R3, c[0x0][0x17c], !P0 ;  /* 0x00005f0003007a0c */ /* 0x000fc40004781270 */
[----:B------:R-:W-:Y:S02]  /*23f0*/  IADD3 R3, R68, 0x8, RZ ;  /* 0x0000000844037810 */ /* 0x000fe40007ffe0ff */
[----:B0-----:R-:W-:Y:S02]  /*2400*/  LEA.HI.X.SX32 R21, R27, R0, 0x1, P6 ;  /* 0x000000001b157211 */ /* 0x001fe400030f0eff */
[C---:B------:R-:W-:Y:S02]  /*2410*/  LEA R26, P6, R29.reuse, R2, 0x1 ;  /* 0x000000021d1a7211 */ /* 0x040fe400078c08ff */
[C---:B------:R-:W-:Y:S01]  /*2420*/  IADD3 R23, R29.reuse, c[0x0][0x198], RZ ;  /* 0x000066001d177a10 */ /* 0x040fe20007ffe0ff */
[----:B------:R0:W-:Y:S01]  /*2430*/  @P3 STG.E.U16 [R20.64], R4 ;  /* 0x0000000414003986 */ /* 0x0001e2000c101508 */
[----:B------:R-:W-:Y:S02]  /*2440*/  LEA.HI.X.SX32 R27, R29, R0, 0x1, P6 ;  /* 0x000000001d1b7211 */ /* 0x000fe400030f0eff */
[----:B------:R-:W-:-:S02]  /*2450*/  LEA R22, P6, R23, R2, 0x1 ;  /* 0x0000000217167211 */ /* 0x000fc400078c08ff */
[C---:B-1----:R-:W-:Y:S01]  /*2460*/  IADD3 R25, R23.reuse, c[0x0][0x198], RZ ;  /* 0x0000660017197a10 */ /* 0x042fe20007ffe0ff */
[----:B--2---:R1:W-:Y:S01]  /*2470*/  @P2 STG.E.U16 [R26.64], R12 ;  /* 0x0000000c1a002986 */ /* 0x0043e2000c101508 */
[----:B------:R-:W-:Y:S02]  /*2480*/  LEA.HI.X.SX32 R23, R23, R0, 0x1, P6 ;  /* 0x0000000017177211 */ /* 0x000fe400030f0eff */
[----:B------:R-:W-:Y:S02]  /*2490*/  LEA R24, P6, R25, R2, 0x1 ;  /* 0x0000000219187211 */ /* 0x000fe400078c08ff */
[----:B------:R-:W-:Y:S02]  /*24a0*/  ISETP.LT.AND P3, PT, R3, c[0x0][0x17c], !P0 ;  /* 0x00005f0003007a0c */ /* 0x000fe40004761270 */
[C---:B0-----:R-:W-:Y:S02]  /*24b0*/  IADD3 R21, R25.reuse, c[0x0][0x198], RZ ;  /* 0x0000660019157a10 */ /* 0x041fe40007ffe0ff */
[----:B------:R-:W-:-:S02]  /*24c0*/  LEA.HI.X.SX32 R25, R25, R0, 0x1, P6 ;  /* 0x0000000019197211 */ /* 0x000fc400030f0eff */
[----:B------:R-:W-:Y:S02]  /*24d0*/  PRMT R4, R12, 0x7632, R4 ;  /* 0x000076320c047816 */ /* 0x000fe40000000004 */
[C---:B------:R-:W-:Y:S02]  /*24e0*/  LEA R20, P6, R21.reuse, R2, 0x1 ;  /* 0x0000000215147211 */ /* 0x040fe400078c08ff */
[----:B------:R-:W-:Y:S01]  /*24f0*/  IADD3 R3, R68, 0x9, RZ ;  /* 0x0000000944037810 */ /* 0x000fe20007ffe0ff */
[----:B------:R0:W-:Y:S01]  /*2500*/  @P1 STG.E.U16 [R22.64], R4 ;  /* 0x0000000416001986 */ /* 0x0001e2000c101508 */
[C---:B-1----:R-:W-:Y:S02]  /*2510*/  IADD3 R27, R21.reuse, c[0x0][0x198], RZ ;  /* 0x00006600151b7a10 */ /* 0x042fe40007ffe0ff */
[----:B------:R-:W-:Y:S01]  /*2520*/  LEA.HI.X.SX32 R21, R21, R0, 0x1, P6 ;  /* 0x0000000015157211 */ /* 0x000fe200030f0eff */
[----:B---3--:R1:W-:Y:S01]  /*2530*/  @P5 STG.E.U16 [R24.64], R16 ;  /* 0x0000001018005986 */ /* 0x0083e2000c101508 */
[----:B------:R-:W-:-:S02]  /*2540*/  ISETP.LT.AND P2, PT, R3, c[0x0][0x17c], !P0 ;  /* 0x00005f0003007a0c */ /* 0x000fc40004741270 */
[C---:B------:R-:W-:Y:S02]  /*2550*/  LEA R26, P6, R27.reuse, R2, 0x1 ;  /* 0x000000021b1a7211 */ /* 0x040fe400078c08ff */
[----:B------:R-:W-:Y:S02]  /*2560*/  IADD3 R3, R68, 0xa, RZ ;  /* 0x0000000a44037810 */ /* 0x000fe40007ffe0ff */
[----:B------:R-:W-:Y:S02]  /*2570*/  PRMT R8, R16, 0x7632, R8 ;  /* 0x0000763210087816 */ /* 0x000fe40000000008 */
[C---:B0-----:R-:W-:Y:S02]  /*2580*/  IADD3 R23, R27.reuse, c[0x0][0x198], RZ ;  /* 0x000066001b177a10 */ /* 0x041fe40007ffe0ff */
[----:B------:R-:W-:Y:S01]  /*2590*/  LEA.HI.X.SX32 R27, R27, R0, 0x1, P6 ;  /* 0x000000001b1b7211 */ /* 0x000fe200030f0eff */
[----:B------:R0:W-:Y:S01]  /*25a0*/  @P4 STG.E.U16 [R20.64], R8 ;  /* 0x0000000814004986 */ /* 0x0001e2000c101508 */
[----:B------:R-:W-:-:S02]  /*25b0*/  ISETP.LT.AND P1, PT, R3, c[0x0][0x17c], !P0 ;  /* 0x00005f0003007a0c */ /* 0x000fc40004721270 */
[C---:B------:R-:W-:Y:S01]  /*25c0*/  LEA R22, P6, R23.reuse, R2, 0x1 ;  /* 0x0000000217167211 */ /* 0x040fe200078c08ff */
[----:B------:R2:W-:Y:S01]  /*25d0*/  @P3 STG.E.U16 [R26.64], R5 ;  /* 0x000000051a003986 */ /* 0x0005e2000c101508 */
[----:B------:R-:W-:Y:S02]  /*25e0*/  IADD3 R3, R68, 0xb, RZ ;  /* 0x0000000b44037810 */ /* 0x000fe40007ffe0ff */
[C---:B-1----:R-:W-:Y:S02]  /*25f0*/  IADD3 R25, R23.reuse, c[0x0][0x198], RZ ;  /* 0x0000660017197a10 */ /* 0x042fe40007ffe0ff */
[----:B------:R-:W-:Y:S02]  /*2600*/  LEA.HI.X.SX32 R23, R23, R0, 0x1, P6 ;  /* 0x0000000017177211 */ /* 0x000fe400030f0eff */
[----:B------:R-:W-:Y:S02]  /*2610*/  ISETP.LT.AND P5, PT, R3, c[0x0][0x17c], !P0 ;  /* 0x00005f0003007a0c */ /* 0x000fe400047a1270 */
[----:B------:R-:W-:-:S02]  /*2620*/  LEA R24, P6, R25, R2, 0x1 ;  /* 0x0000000219187211 */ /* 0x000fc400078c08ff */
[----:B------:R-:W-:Y:S02]  /*2630*/  IADD3 R3, R68, 0xc, RZ ;  /* 0x0000000c44037810 */ /* 0x000fe40007ffe0ff */
[C---:B0-----:R-:W-:Y:S02]  /*2640*/  IADD3 R21, R25.reuse, c[0x0][0x198], RZ ;  /* 0x0000660019157a10 */ /* 0x041fe40007ffe0ff */
[----:B------:R-:W-:Y:S02]  /*2650*/  LEA.HI.X.SX32 R25, R25, R0, 0x1, P6 ;  /* 0x0000000019197211 */ /* 0x000fe400030f0eff */
[----:B------:R-:W-:Y:S02]  /*2660*/  ISETP.LT.AND P4, PT, R3, c[0x0][0x17c], !P0 ;  /* 0x00005f0003007a0c */ /* 0x000fe40004781270 */
[----:B------:R-:W-:Y:S02]  /*2670*/  PRMT R8, R5, 0x7632, R8 ;  /* 0x0000763205087816 */ /* 0x000fe40000000008 */
[----:B------:R-:W-:-:S02]  /*2680*/  LEA R20, P6, R21, R2, 0x1 ;  /* 0x0000000215147211 */ /* 0x000fc400078c08ff */
[C---:B------:R-:W-:Y:S01]  /*2690*/  IADD3 R3, R68.reuse, 0xd, RZ ;  /* 0x0000000d44037810 */ /* 0x040fe20007ffe0ff */
[----:B------:R0:W-:Y:S01]  /*26a0*/  @P2 STG.E.U16 [R22.64], R8 ;  /* 0x0000000816002986 */ /* 0x0001e2000c101508 */
[C---:B--2---:R-:W-:Y:S02]  /*26b0*/  IADD3 R5, R21.reuse, c[0x0][0x198], RZ ;  /* 0x0000660015057a10 */ /* 0x044fe40007ffe0ff */
[----:B------:R-:W-:Y:S01]  /*26c0*/  LEA.HI.X.SX32 R21, R21, R0, 0x1, P6 ;  /* 0x0000000015157211 */ /* 0x000fe200030f0eff */
[----:B------:R1:W-:Y:S01]  /*26d0*/  @P1 STG.E.U16 [R24.64], R9 ;  /* 0x0000000918001986 */ /* 0x0003e2000c101508 */
[----:B------:R-:W-:Y:S02]  /*26e0*/  ISETP.LT.AND P3, PT, R3, c[0x0][0x17c], !P0 ;  /* 0x00005f0003007a0c */ /* 0x000fe40004761270 */
[----:B------:R-:W-:Y:S02]  /*26f0*/  LEA R4, P6, R5, R2, 0x1 ;  /* 0x0000000205047211 */ /* 0x000fe400078c08ff */
[----:B------:R-:W-:-:S02]  /*2700*/  IADD3 R3, R68, 0xe, RZ ;  /* 0x0000000e44037810 */ /* 0x000fc40007ffe0ff */
[----:B------:R-:W-:Y:S02]  /*2710*/  PRMT R12, R9, 0x7632, R12 ;  /* 0x00007632090c7816 */ /* 0x000fe4000000000c */
[C---:B0-----:R-:W-:Y:S02]  /*2720*/  IADD3 R23, R5.reuse, c[0x0][0x198], RZ ;  /* 0x0000660005177a10 */ /* 0x041fe40007ffe0ff */
[----:B------:R-:W-:Y:S01]  /*2730*/  LEA.HI.X.SX32 R5, R5, R0, 0x1, P6 ;  /* 0x0000000005057211 */ /* 0x000fe200030f0eff */
[----:B------:R0:W-:Y:S01]  /*2740*/  @P5 STG.E.U16 [R20.64], R12 ;  /* 0x0000000c14005986 */ /* 0x0001e2000c101508 */
[----:B------:R-:W-:Y:S02]  /*2750*/  ISETP.LT.AND P2, PT, R3, c[0x0][0x17c], !P0 ;  /* 0x00005f0003007a0c */ /* 0x000fe40004741270 */
[----:B------:R-:W-:Y:S01]  /*2760*/  LEA R8, P6, R23, R2, 0x1 ;  /* 0x0000000217087211 */ /* 0x000fe200078c08ff */
[----:B------:R2:W-:Y:S01]  /*2770*/  @P4 STG.E.U16 [R4.64], R13 ;  /* 0x0000000d04004986 */ /* 0x0005e2000c101508 */
[----:B------:R-:W-:-:S02]  /*2780*/  IADD3 R3, R68, 0xf, RZ ;  /* 0x0000000f44037810 */ /* 0x000fc40007ffe0ff */
[C---:B-1----:R-:W-:Y:S02]  /*2790*/  IADD3 R25, R23.reuse, c[0x0][0x198], RZ ;  /* 0x0000660017197a10 */ /* 0x042fe40007ffe0ff */
[----:B------:R-:W-:Y:S02]  /*27a0*/  LEA.HI.X.SX32 R9, R23, R0, 0x1, P6 ;  /* 0x0000000017097211 */ /* 0x000fe400030f0eff */
[----:B------:R-:W-:Y:S02]  /*27b0*/  ISETP.LT.AND P1, PT, R3, c[0x0][0x17c], !P0 ;  /* 0x00005f0003007a0c */ /* 0x000fe40004721270 */
[C---:B------:R-:W-:Y:S02]  /*27c0*/  LEA R22, P6, R25.reuse, R2, 0x1 ;  /* 0x0000000219167211 */ /* 0x040fe400078c08ff */
[----:B------:R-:W-:Y:S02]  /*27d0*/  IADD3 R3, R68, 0x10, RZ ;  /* 0x0000001044037810 */ /* 0x000fe40007ffe0ff */
[----:B0-----:R-:W-:-:S02]  /*27e0*/  IADD3 R21, R25, c[0x0][0x198], RZ ;  /* 0x0000660019157a10 */ /* 0x001fc40007ffe0ff */
[----:B------:R-:W-:Y:S02]  /*27f0*/  LEA.HI.X.SX32 R23, R25, R0, 0x1, P6 ;  /* 0x0000000019177211 */ /* 0x000fe400030f0eff */
[----:B------:R-:W-:Y:S02]  /*2800*/  ISETP.LT.AND P5, PT, R3, c[0x0][0x17c], !P0 ;  /* 0x00005f0003007a0c */ /* 0x000fe400047a1270 */
[----:B------:R-:W-:Y:S02]  /*2810*/  PRMT R12, R13, 0x7632, R12 ;  /* 0x000076320d0c7816 */ /* 0x000fe4000000000c */
[C---:B------:R-:W-:Y:S02]  /*2820*/  LEA R20, P6, R21.reuse, R2, 0x1 ;  /* 0x0000000215147211 */ /* 0x040fe400078c08ff */
[----:B------:R-:W-:Y:S01]  /*2830*/  IADD3 R3, R68, 0x11, RZ ;  /* 0x0000001144037810 */ /* 0x000fe20007ffe0ff */
[----:B------:R0:W-:Y:S01]  /*2840*/  @P3 STG.E.U16 [R8.64], R12 ;  /* 0x0000000c08003986 */ /* 0x0001e2000c101508 */
[----:B--2---:R-:W-:-:S02]  /*2850*/  IADD3 R5, R21, c[0x0][0x198], RZ ;  /* 0x0000660015057a10 */ /* 0x004fc40007ffe0ff */
[----:B------:R-:W-:Y:S01]  /*2860*/  LEA.HI.X.SX32 R21, R21, R0, 0x1, P6 ;  /* 0x0000000015157211 */ /* 0x000fe200030f0eff */
[----:B------:R1:W-:Y:S01]  /*2870*/  @P2 STG.E.U16 [R22.64], R17 ;  /* 0x0000001116002986 */ /* 0x0003e2000c101508 */
[----:B------:R-:W-:Y:S02]  /*2880*/  ISETP.LT.AND P4, PT, R3, c[0x0][0x17c], !P0 ;  /* 0x00005f0003007a0c */ /* 0x000fe40004781270 */
[----:B------:R-:W-:Y:S02]  /*2890*/  LEA R4, P6, R5, R2, 0x1 ;  /* 0x0000000205047211 */ /* 0x000fe400078c08ff */
[----:B------:R-:W-:Y:S02]  /*28a0*/  IADD3 R3, R68, 0x12, RZ ;  /* 0x0000001244037810 */ /* 0x000fe40007ffe0ff */
[----:B------:R-:W-:Y:S02]  /*28b0*/  PRMT R16, R17, 0x7632, R16 ;  /* 0x0000763211107816 */ /* 0x000fe40000000010 */
[----:B0-----:R-:W-:-:S02]  /*28c0*/  IADD3 R9, R5, c[0x0][0x198], RZ ;  /* 0x0000660005097a10 */ /* 0x001fc40007ffe0ff */
[----:B------:R-:W-:Y:S01]  /*28d0*/  LEA.HI.X.SX32 R5, R5, R0, 0x1, P6 ;  /* 0x0000000005057211 */ /* 0x000fe200030f0eff */
[----:B------:R0:W-:Y:S01]  /*28e0*/  @P1 STG.E.U16 [R20.64], R16 ;  /* 0x0000001014001986 */ /* 0x0001e2000c101508 */
[----:B------:R-:W-:Y:S02]  /*28f0*/  ISETP.LT.AND P3, PT, R3, c[0x0][0x17c], !P0 ;  /* 0x00005f0003007a0c */ /* 0x000fe40004761270 */
[C---:B------:R-:W-:Y:S01]  /*2900*/  LEA R8, P6, R9.reuse, R2, 0x1 ;  /* 0x0000000209087211 */ /* 0x040fe200078c08ff */
[----:B------:R2:W-:Y:S01]  /*2910*/  @P5 STG.E.U16 [R4.64], R6 ;  /* 0x0000000604005986 */ /* 0x0005e2000c101508 */
[----:B------:R-:W-:Y:S02]  /*2920*/  IADD3 R3, R68, 0x13, RZ ;  /* 0x0000001344037810 */ /* 0x000fe40007ffe0ff */
[C---:B------:R-:W-:Y:S02]  /*2930*/  IADD3 R13, R9.reuse, c[0x0][0x198], RZ ;  /* 0x00006600090d7a10 */ /* 0x040fe40007ffe0ff */
[----:B------:R-:W-:-:S02]  /*2940*/  LEA.HI.X.SX32 R9, R9, R0, 0x1, P6 ;  /* 0x0000000009097211 */ /* 0x000fc400030f0eff */
[----:B------:R-:W-:Y:S02]  /*2950*/  ISETP.LT.AND P2, PT, R3, c[0x0][0x17c], !P0 ;  /* 0x00005f0003007a0c */ /* 0x000fe40004741270 */
[C---:B------:R-:W-:Y:S02]  /*2960*/  LEA R12, P6, R13.reuse, R2, 0x1 ;  /* 0x000000020d0c7211 */ /* 0x040fe400078c08ff */
[----:B------:R-:W-:Y:S02]  /*2970*/  IADD3 R3, R68, 0x14, RZ ;  /* 0x0000001444037810 */ /* 0x000fe40007ffe0ff */
[C---:B-1----:R-:W-:Y:S02]  /*2980*/  IADD3 R17, R13.reuse, c[0x0][0x198], RZ ;  /* 0x000066000d117a10 */ /* 0x042fe40007ffe0ff */
[----:B0-----:R-:W-:Y:S02]  /*2990*/  PRMT R20, R6, 0x7632, R20 ;  /* 0x0000763206147816 */ /* 0x001fe40000000014 */
[----:B------:R-:W-:-:S02]  /*29a0*/  LEA.HI.X.SX32 R13, R13, R0, 0x1, P6 ;  /* 0x000000000d0d7211 */ /* 0x000fc400030f0eff */
[----:B------:R-:W-:Y:S01]  /*29b0*/  ISETP.LT.AND P1, PT, R3, c[0x0][0x17c], !P0 ;  /* 0x00005f0003007a0c */ /* 0x000fe20004721270 */
[----:B------:R0:W-:Y:S01]  /*29c0*/  @P4 STG.E.U16 [R8.64], R20 ;  /* 0x0000001408004986 */ /* 0x0001e2000c101508 */
[C---:B------:R-:W-:Y:S02]  /*29d0*/  LEA R16, P6, R17.reuse, R2, 0x1 ;  /* 0x0000000211107211 */ /* 0x040fe400078c08ff */
[----:B------:R-:W-:Y:S01]  /*29e0*/  IADD3 R3, R68, 0x15, RZ ;  /* 0x0000001544037810 */ /* 0x000fe20007ffe0ff */
[----:B------:R1:W-:Y:S01]  /*29f0*/  @P3 STG.E.U16 [R12.64], R10 ;  /* 0x0000000a0c003986 */ /* 0x0003e2000c101508 */
[C---:B--2---:R-:W-:Y:S02]  /*2a00*/  IADD3 R5, R17.reuse, c[0x0][0x198], RZ ;  /* 0x0000660011057a10 */ /* 0x044fe40007ffe0ff */
[----:B------:R-:W-:Y:S02]  /*2a10*/  LEA.HI.X.SX32 R17, R17, R0, 0x1, P6 ;  /* 0x0000000011117211 */ /* 0x000fe400030f0eff */
[----:B------:R-:W-:-:S02]  /*2a20*/  ISETP.LT.AND P5, PT, R3, c[0x0][0x17c], !P0 ;  /* 0x00005f0003007a0c */ /* 0x000fc400047a1270 */
[C---:B------:R-:W-:Y:S02]  /*2a30*/  LEA R4, P6, R5.reuse, R2, 0x1 ;  /* 0x0000000205047211 */ /* 0x040fe400078c08ff */
[C---:B0-----:R-:W-:Y:S02]  /*2a40*/  IADD3 R9, R5.reuse, c[0x0][0x198], RZ ;  /* 0x0000660005097a10 */ /* 0x041fe40007ffe0ff */
[----:B------:R-:W-:Y:S02]  /*2a50*/  IADD3 R3, R68, 0x16, RZ ;  /* 0x0000001644037810 */ /* 0x000fe40007ffe0ff */
[----:B------:R-:W-:Y:S02]  /*2a60*/  PRMT R6, R10, 0x7632, R6 ;  /* 0x000076320a067816 */ /* 0x000fe40000000006 */
[----:B------:R-:W-:Y:S02]  /*2a70*/  LEA.HI.X.SX32 R5, R5, R0, 0x1, P6 ;  /* 0x0000000005057211 */ /* 0x000fe400030f0eff */
[----:B-1----:R-:W-:Y:S01]  /*2a80*/  IADD3 R13, R9, c[0x0][0x198], RZ ;  /* 0x00006600090d7a10 */ /* 0x002fe20007ffe0ff */
[----:B------:R0:W-:Y:S01]  /*2a90*/  @P2 STG.E.U16 [R16.64], R6 ;  /* 0x0000000610002986 */ /* 0x0001e2000c101508 */
[----:B------:R-:W-:-:S02]  /*2aa0*/  ISETP.LT.AND P4, PT, R3, c[0x0][0x17c], !P0 ;  /* 0x00005f0003007a0c */ /* 0x000fc40004781270 */
[C---:B------:R-:W-:Y:S01]  /*2ab0*/  LEA R8, P6, R9.reuse, R2, 0x1 ;  /* 0x0000000209087211 */ /* 0x040fe200078c08ff */
[----:B------:R1:W-:Y:S01]  /*2ac0*/  @P1 STG.E.U16 [R4.64], R14 ;  /* 0x0000000e04001986 */ /* 0x0003e2000c101508 */
[----:B------:R-:W-:Y:S02]  /*2ad0*/  IADD3 R3, R68, 0x17, RZ ;  /* 0x0000001744037810 */ /* 0x000fe40007ffe0ff */
[----:B------:R-:W-:Y:S02]  /*2ae0*/  LEA.HI.X.SX32 R9, R9, R0, 0x1, P6 ;  /* 0x0000000009097211 */ /* 0x000fe400030f0eff */
[----:B------:R-:W-:Y:S02]  /*2af0*/  ISETP.LT.AND P3, PT, R3, c[0x0][0x17c], !P0 ;  /* 0x00005f0003007a0c */ /* 0x000fe40004761270 */
[C---:B------:R-:W-:Y:S02]  /*2b00*/  LEA R12, P6, R13.reuse, R2, 0x1 ;  /* 0x000000020d0c7211 */ /* 0x040fe400078c08ff */
[----:B0-----:R-:W-:-:S02]  /*2b10*/  IADD3 R17, R13, c[0x0][0x198], RZ ;  /* 0x000066000d117a10 */ /* 0x001fc40007ffe0ff */
[----:B------:R-:W-:Y:S02]  /*2b20*/  PRMT R6, R14, 0x7632, R6 ;  /* 0x000076320e067816 */ /* 0x000fe40000000006 */
[C---:B------:R-:W-:Y:S02]  /*2b30*/  IADD3 R3, R68.reuse, 0x18, RZ ;  /* 0x0000001844037810 */ /* 0x040fe40007ffe0ff */
[----:B-1----:R-:W-:Y:S01]  /*2b40*/  IADD3 R5, R17, c[0x0][0x198], RZ ;  /* 0x0000660011057a10 */ /* 0x002fe20007ffe0ff */
[----:B------:R0:W-:Y:S01]  /*2b50*/  @P5 STG.E.U16 [R8.64], R6 ;  /* 0x0000000608005986 */ /* 0x0001e2000c101508 */
[----:B------:R-:W-:Y:S02]  /*2b60*/  LEA.HI.X.SX32 R13, R13, R0, 0x1, P6 ;  /* 0x000000000d0d7211 */ /* 0x000fe400030f0eff */
[----:B------:R-:W-:Y:S02]  /*2b70*/  ISETP.LT.AND P2, PT, R3, c[0x0][0x17c], !P0 ;  /* 0x00005f0003007a0c */ /* 0x000fe40004741270 */
[----:B------:R-:W-:Y:S01]  /*2b80*/  LEA R16, P6, R17, R2, 0x1 ;  /* 0x0000000211107211 */ /* 0x000fe200078c08ff */
[----:B------:R1:W-:Y:S01]  /*2b90*/  @P4 STG.E.U16 [R12.64], R18 ;  /* 0x000000120c004986 */ /* 0x0003e2000c101508 */
[----:B------:R-:W-:-:S02]  /*2ba0*/  IADD3 R3, R68, 0x19, RZ ;  /* 0x0000001944037810 */ /* 0x000fc40007ffe0ff */
[----:B------:R-:W-:Y:S02]  /*2bb0*/  LEA.HI.X.SX32 R17, R17, R0, 0x1, P6 ;  /* 0x0000000011117211 */ /* 0x000fe400030f0eff */
[----:B------:R-:W-:Y:S02]  /*2bc0*/  ISETP.LT.AND P1, PT, R3, c[0x0][0x17c], !P0 ;  /* 0x00005f0003007a0c */ /* 0x000fe40004721270 */
[C---:B0-----:R-:W-:Y:S02]  /*2bd0*/  IADD3 R9, R5.reuse, c[0x0][0x198], RZ ;  /* 0x0000660005097a10 */ /* 0x041fe40007ffe0ff */
[----:B------:R-:W-:Y:S02]  /*2be0*/  LEA R4, P6, R5, R2, 0x1 ;  /* 0x0000000205047211 */ /* 0x000fe400078c08ff */
[----:B------:R-:W-:Y:S02]  /*2bf0*/  IADD3 R3, R68, 0x1a, RZ ;  /* 0x0000001a44037810 */ /* 0x000fe40007ffe0ff */
[----:B-1----:R-:W-:-:S02]  /*2c00*/  IADD3 R13, R9, c[0x0][0x198], RZ ;  /* 0x00006600090d7a10 */ /* 0x002fc40007ffe0ff */
[----:B------:R-:W-:Y:S02]  /*2c10*/  LEA.HI.X.SX32 R5, R5, R0, 0x1, P6 ;  /* 0x0000000005057211 */ /* 0x000fe400030f0eff */
[----:B------:R-:W-:Y:S02]  /*2c20*/  IADD3 R21, R13, c[0x0][0x198], RZ ;  /* 0x000066000d157a10 */ /* 0x000fe40007ffe0ff */
[----:B------:R-:W-:Y:S02]  /*2c30*/  ISETP.LT.AND P5, PT, R3, c[0x0][0x17c], !P0 ;  /* 0x00005f0003007a0c */ /* 0x000fe400047a1270 */
[----:B------:R-:W-:Y:S02]  /*2c40*/  LEA R8, P6, R9, R2, 0x1 ;  /* 0x0000000209087211 */ /* 0x000fe400078c08ff */
[----:B------:R-:W-:Y:S02]  /*2c50*/  IADD3 R3, R68, 0x1b, RZ ;  /* 0x0000001b44037810 */ /* 0x000fe40007ffe0ff */
[----:B------:R-:W-:-:S02]  /*2c60*/  PRMT R10, R18, 0x7632, R10 ;  /* 0x00007632120a7816 */ /* 0x000fc4000000000a */
[----:B------:R-:W-:Y:S02]  /*2c70*/  IADD3 R23, R21, c[0x0][0x198], RZ ;  /* 0x0000660015177a10 */ /* 0x000fe40007ffe0ff */
[----:B------:R-:W-:Y:S01]  /*2c80*/  PRMT R6, R7, 0x7632, R6 ;  /* 0x0000763207067816 */ /* 0x000fe20000000006 */
[----:B------:R0:W-:Y:S01]  /*2c90*/  @P3 STG.E.U16 [R16.64], R10 ;  /* 0x0000000a10003986 */ /* 0x0001e2000c101508 */
[----:B------:R-:W-:Y:S02]  /*2ca0*/  LEA.HI.X.SX32 R9, R9, R0, 0x1, P6 ;  /* 0x0000000009097211 */ /* 0x000fe400030f0eff */
[----:B------:R-:W-:Y:S01]  /*2cb0*/  ISETP.LT.AND P4, PT, R3, c[0x0][0x17c], !P0 ;  /* 0x00005f0003007a0c */ /* 0x000fe20004781270 */
[----:B------:R-:W-:Y:S01]  /*2cc0*/  @P2 STG.E.U16 [R4.64], R7 ;  /* 0x0000000704002986 */ /* 0x000fe2000c101508 */
[----:B------:R-:W-:Y:S02]  /*2cd0*/  IADD3 R3, R68, 0x1c, RZ ;  /* 0x0000001c44037810 */ /* 0x000fe40007ffe0ff */
[----:B------:R-:W-:Y:S01]  /*2ce0*/  LEA R12, P6, R13, R2, 0x1 ;  /* 0x000000020d0c7211 */ /* 0x000fe200078c08ff */
[----:B------:R1:W-:Y:S01]  /*2cf0*/  @P1 STG.E.U16 [R8.64], R6 ;  /* 0x0000000608001986 */ /* 0x0003e2000c101508 */
[----:B------:R-:W-:-:S02]  /*2d00*/  IADD3 R25, R23, c[0x0][0x198], RZ ;  /* 0x0000660017197a10 */ /* 0x000fc40007ffe0ff */
[----:B------:R-:W-:Y:S02]  /*2d10*/  ISETP.LT.AND P3, PT, R3, c[0x0][0x17c], !P0 ;  /* 0x00005f0003007a0c */ /* 0x000fe40004761270 */
[----:B0-----:R-:W-:Y:S02]  /*2d20*/  LEA R16, P1, R21, R2, 0x1 ;  /* 0x0000000215107211 */ /* 0x001fe400078208ff */
[----:B------:R-:W-:Y:S02]  /*2d30*/  IADD3 R3, R68, 0x1d, RZ ;  /* 0x0000001d44037810 */ /* 0x000fe40007ffe0ff */
[----:B------:R-:W-:Y:S02]  /*2d40*/  LEA.HI.X.SX32 R13, R13, R0, 0x1, P6 ;  /* 0x000000000d0d7211 */ /* 0x000fe400030f0eff */
[----:B------:R-:W-:Y:S02]  /*2d50*/  IADD3 R27, R25, c[0x0][0x198], RZ ;  /* 0x00006600191b7a10 */ /* 0x000fe40007ffe0ff */
[----:B------:R-:W-:Y:S01]  /*2d60*/  LEA R20, P6, R23, R2, 0x1 ;  /* 0x0000000217147211 */ /* 0x000fe200078c08ff */
[----:B------:R0:W-:Y:S01]  /*2d70*/  @P5 STG.E.U16 [R12.64], R11 ;  /* 0x0000000b0c005986 */ /* 0x0001e2000c101508 */
[----:B------:R-:W-:-:S02]  /*2d80*/  LEA.HI.X.SX32 R17, R21, R0, 0x1, P1 ;  /* 0x0000000015117211 */ /* 0x000fc400008f0eff */
[----:B------:R-:W-:Y:S02]  /*2d90*/  ISETP.LT.AND P2, PT, R3, c[0x0][0x17c], !P0 ;  /* 0x00005f0003007a0c */ /* 0x000fe40004741270 */
[----:B-1----:R-:W-:Y:S02]  /*2da0*/  LEA R6, P1, R27, R2, 0x1 ;  /* 0x000000021b067211 */ /* 0x002fe400078208ff */
[C---:B------:R-:W-:Y:S02]  /*2db0*/  IADD3 R3, R68.reuse, 0x1e, RZ ;  /* 0x0000001e44037810 */ /* 0x040fe40007ffe0ff */
[----:B------:R-:W-:Y:S02]  /*2dc0*/  LEA.HI.X.SX32 R21, R23, R0, 0x1, P6 ;  /* 0x0000000017157211 */ /* 0x000fe400030f0eff */
[----:B------:R-:W-:Y:S02]  /*2dd0*/  LEA R4, P6, R25, R2, 0x1 ;  /* 0x0000000219047211 */ /* 0x000fe400078c08ff */
[----:B------:R-:W-:-:S02]  /*2de0*/  IADD3 R68, R68, 0x1f, RZ ;  /* 0x0000001f44447810 */ /* 0x000fc40007ffe0ff */
[C---:B------:R-:W-:Y:S02]  /*2df0*/  IADD3 R23, R27.reuse, c[0x0][0x198], RZ ;  /* 0x000066001b177a10 */ /* 0x040fe40007ffe0ff */
[-C--:B------:R-:W-:Y:S02]  /*2e00*/  LEA.HI.X.SX32 R7, R27, R0.reuse, 0x1, P1 ;  /* 0x000000001b077211 */ /* 0x080fe400008f0eff */
[----:B------:R-:W-:Y:S02]  /*2e10*/  ISETP.LT.AND P1, PT, R3, c[0x0][0x17c], !P0 ;  /* 0x00005f0003007a0c */ /* 0x000fe40004721270 */
[----:B------:R-:W-:Y:S02]  /*2e20*/  LEA.HI.X.SX32 R5, R25, R0, 0x1, P6 ;  /* 0x0000000019057211 */ /* 0x000fe400030f0eff */
[----:B------:R-:W-:Y:S02]  /*2e30*/  ISETP.LT.AND P0, PT, R68, c[0x0][0x17c], !P0 ;  /* 0x00005f0044007a0c */ /* 0x000fe40004701270 */
[----:B------:R-:W-:-:S02]  /*2e40*/  LEA R2, P6, R23, R2, 0x1 ;  /* 0x0000000217027211 */ /* 0x000fc400078c08ff */
[----:B------:R-:W-:Y:S02]  /*2e50*/  PRMT R8, R11, 0x7632, R8 ;  /* 0x000076320b087816 */ /* 0x000fe40000000008 */
[----:B------:R-:W-:Y:S02]  /*2e60*/  LEA.HI.X.SX32 R3, R23, R0, 0x1, P6 ;  /* 0x0000000017037211 */ /* 0x000fe400030f0eff */
[----:B------:R-:W-:Y:S01]  /*2e70*/  PRMT R0, R15, 0x7632, R0 ;  /* 0x000076320f007816 */ /* 0x000fe20000000000 */
[----:B------:R0:W-:Y:S04]  /*2e80*/  @P4 STG.E.U16 [R16.64], R8 ;  /* 0x0000000810004986 */ /* 0x0001e8000c101508 */
[----:B------:R0:W-:Y:S04]  /*2e90*/  @P3 STG.E.U16 [R20.64], R15 ;  /* 0x0000000f14003986 */ /* 0x0001e8000c101508 */
[----:B------:R0:W-:Y:S04]  /*2ea0*/  @P2 STG.E.U16 [R4.64], R0 ;  /* 0x0000000004002986 */ /* 0x0001e8000c101508 */
[----:B------:R0:W-:Y:S01]  /*2eb0*/  @P1 STG.E.U16 [R6.64], R19 ;  /* 0x0000001306001986 */ /* 0x0001e2000c101508 */
[----:B------:R-:W-:Y:S05]  /*2ec0*/  @!P0 EXIT ;  /* 0x000000000000894d */ /* 0x000fea0003800000 */
[----:B0-----:R-:W-:-:S05]  /*2ed0*/  PRMT R19, R19, 0x7632, R19 ;  /* 0x0000763213137816 */ /* 0x001fca0000000013 */
[----:B------:R-:W-:Y:S01]  /*2ee0*/  STG.E.U16 [R2.64], R19 ;  /* 0x0000001302007986 */ /* 0x000fe2000c101508 */
[----:B------:R-:W-:Y:S05]  /*2ef0*/  EXIT ;  /* 0x000000000000794d */ /* 0x000fea0003800000 */
.L_x_2:
[----:B------:R-:W-:-:S00]  /*2f00*/  BRA `(.L_x_2) ;  /* 0xfffffff000007947 */ /* 0x000fc0000383ffff */
[----:B------:R-:W-:-:S00]  /*2f10*/  NOP ;  /* 0x0000000000007918 */ /* 0x000fc00000000000 */
        /* <DEDUP_REMOVED lines=14> */
.L_x_3:


//--------------------- .nv.shared.matmul_kernel  --------------------------
	.section	.nv.shared.matmul_kernel,"aw",@nobits
	.sectionflags	@""
	.align	16
